//
// Generated by NVIDIA NVVM Compiler
//
// Compiler Build ID: CL-36424714
// Cuda compilation tools, release 13.0, V13.0.88
// Based on NVVM 20.0.0
//

.version 9.0
.target sm_100
.address_size 64

	// .globl	_Z10InitMatrixPPfjji
.global .align 4 .b8 precalc_xorwow_matrix[102400];
.global .align 4 .b8 precalc_xorwow_offset_matrix[102400];
.global .align 4 .b8 mrg32k3aM1[2304];
.global .align 4 .b8 mrg32k3aM2[2304];
.global .align 4 .b8 mrg32k3aM1SubSeq[2016];
.global .align 4 .b8 mrg32k3aM2SubSeq[2016];
.global .align 4 .b8 mrg32k3aM1Seq[2304];
.global .align 4 .b8 mrg32k3aM2Seq[2304];
.const .align 8 .b8 __cr_lgamma_table[72];

.visible .entry _Z10InitMatrixPPfjji(
	.param .u64 .ptr .align 1 _Z10InitMatrixPPfjji_param_0,
	.param .u32 _Z10InitMatrixPPfjji_param_1,
	.param .u32 _Z10InitMatrixPPfjji_param_2,
	.param .u32 _Z10InitMatrixPPfjji_param_3
)
{
	.local .align 8 .b8 	__local_depot0[48];
	.reg .b64 	%SP;
	.reg .b64 	%SPL;
	.reg .pred 	%p<66>;
	.reg .b32 	%r<1203>;
	.reg .b32 	%f<3>;
	.reg .b64 	%rd<31>;

	mov.u64 	%SPL, __local_depot0;
	ld.param.u64 	%rd10, [_Z10InitMatrixPPfjji_param_0];
	ld.param.u32 	%r541, [_Z10InitMatrixPPfjji_param_1];
	ld.param.u32 	%r542, [_Z10InitMatrixPPfjji_param_2];
	ld.param.u32 	%r543, [_Z10InitMatrixPPfjji_param_3];
	add.u64 	%rd1, %SPL, 0;
	mov.u32 	%r544, %ntid.y;
	mov.u32 	%r545, %ctaid.y;
	mov.u32 	%r546, %tid.y;
	mad.lo.s32 	%r547, %r544, %r545, %r546;
	mov.u32 	%r548, %ntid.x;
	mov.u32 	%r549, %ctaid.x;
	mov.u32 	%r550, %tid.x;
	mad.lo.s32 	%r1, %r548, %r549, %r550;
	mad.lo.s32 	%r551, %r542, %r547, %r1;
	mul.lo.s32 	%r552, %r551, %r543;
	cvt.u64.u32 	%rd2, %r547;
	xor.b32  	%r553, %r552, -1429050551;
	mul.lo.s32 	%r2, %r553, 1099087573;
	add.s32 	%r554, %r2, -638133224;
	add.s32 	%r939, %r2, 123456789;
	st.local.v2.u32 	[%rd1], {%r554, %r939};
	xor.b32  	%r555, %r2, 362436069;
	mov.b32 	%r556, -123459836;
	st.local.v2.u32 	[%rd1+8], {%r555, %r556};
	add.s32 	%r935, %r2, 5783321;
	mov.b32 	%r557, -589760388;
	st.local.v2.u32 	[%rd1+16], {%r557, %r935};
	setp.eq.s32 	%p1, %r547, 0;
	@%p1 bra 	$L__BB0_115;
	mov.b32 	%r922, 0;
	mov.u64 	%rd30, %rd2;
$L__BB0_2:
	mov.u64 	%rd3, %rd30;
	and.b64  	%rd4, %rd3, 3;
	setp.eq.s64 	%p2, %rd4, 0;
	@%p2 bra 	$L__BB0_114;
	mul.wide.u32 	%rd12, %r922, 3200;
	mov.u64 	%rd13, precalc_xorwow_matrix;
	add.s64 	%rd5, %rd13, %rd12;
	mov.b32 	%r935, 0;
	mov.u32 	%r936, %r935;
	mov.u32 	%r937, %r935;
	mov.u32 	%r938, %r935;
	mov.u32 	%r939, %r935;
	mov.u32 	%r928, %r935;
$L__BB0_4:
	mul.wide.u32 	%rd14, %r928, 4;
	add.s64 	%rd15, %rd1, %rd14;
	ld.local.u32 	%r14, [%rd15+4];
	shl.b32 	%r15, %r928, 5;
	mov.b32 	%r934, 0;
$L__BB0_5:
	.pragma "nounroll";
	shr.u32 	%r561, %r14, %r934;
	and.b32  	%r562, %r561, 1;
	setp.eq.b32 	%p3, %r562, 1;
	not.pred 	%p4, %p3;
	add.s32 	%r563, %r15, %r934;
	mul.lo.s32 	%r564, %r563, 5;
	mul.wide.u32 	%rd16, %r564, 4;
	add.s64 	%rd6, %rd5, %rd16;
	@%p4 bra 	$L__BB0_7;
	ld.global.u32 	%r565, [%rd6];
	xor.b32  	%r939, %r939, %r565;
	ld.global.u32 	%r566, [%rd6+4];
	xor.b32  	%r938, %r938, %r566;
	ld.global.u32 	%r567, [%rd6+8];
	xor.b32  	%r937, %r937, %r567;
	ld.global.u32 	%r568, [%rd6+12];
	xor.b32  	%r936, %r936, %r568;
	ld.global.u32 	%r569, [%rd6+16];
	xor.b32  	%r935, %r935, %r569;
$L__BB0_7:
	and.b32  	%r571, %r561, 2;
	setp.eq.s32 	%p5, %r571, 0;
	@%p5 bra 	$L__BB0_9;
	ld.global.u32 	%r572, [%rd6+20];
	xor.b32  	%r939, %r939, %r572;
	ld.global.u32 	%r573, [%rd6+24];
	xor.b32  	%r938, %r938, %r573;
	ld.global.u32 	%r574, [%rd6+28];
	xor.b32  	%r937, %r937, %r574;
	ld.global.u32 	%r575, [%rd6+32];
	xor.b32  	%r936, %r936, %r575;
	ld.global.u32 	%r576, [%rd6+36];
	xor.b32  	%r935, %r935, %r576;
$L__BB0_9:
	and.b32  	%r578, %r561, 4;
	setp.eq.s32 	%p6, %r578, 0;
	@%p6 bra 	$L__BB0_11;
	ld.global.u32 	%r579, [%rd6+40];
	xor.b32  	%r939, %r939, %r579;
	ld.global.u32 	%r580, [%rd6+44];
	xor.b32  	%r938, %r938, %r580;
	ld.global.u32 	%r581, [%rd6+48];
	xor.b32  	%r937, %r937, %r581;
	ld.global.u32 	%r582, [%rd6+52];
	xor.b32  	%r936, %r936, %r582;
	ld.global.u32 	%r583, [%rd6+56];
	xor.b32  	%r935, %r935, %r583;
$L__BB0_11:
	and.b32  	%r585, %r561, 8;
	setp.eq.s32 	%p7, %r585, 0;
	@%p7 bra 	$L__BB0_13;
	ld.global.u32 	%r586, [%rd6+60];
	xor.b32  	%r939, %r939, %r586;
	ld.global.u32 	%r587, [%rd6+64];
	xor.b32  	%r938, %r938, %r587;
	ld.global.u32 	%r588, [%rd6+68];
	xor.b32  	%r937, %r937, %r588;
	ld.global.u32 	%r589, [%rd6+72];
	xor.b32  	%r936, %r936, %r589;
	ld.global.u32 	%r590, [%rd6+76];
	xor.b32  	%r935, %r935, %r590;
$L__BB0_13:
	and.b32  	%r592, %r561, 16;
	setp.eq.s32 	%p8, %r592, 0;
	@%p8 bra 	$L__BB0_15;
	ld.global.u32 	%r593, [%rd6+80];
	xor.b32  	%r939, %r939, %r593;
	ld.global.u32 	%r594, [%rd6+84];
	xor.b32  	%r938, %r938, %r594;
	ld.global.u32 	%r595, [%rd6+88];
	xor.b32  	%r937, %r937, %r595;
	ld.global.u32 	%r596, [%rd6+92];
	xor.b32  	%r936, %r936, %r596;
	ld.global.u32 	%r597, [%rd6+96];
	xor.b32  	%r935, %r935, %r597;
$L__BB0_15:
	and.b32  	%r599, %r561, 32;
	setp.eq.s32 	%p9, %r599, 0;
	@%p9 bra 	$L__BB0_17;
	ld.global.u32 	%r600, [%rd6+100];
	xor.b32  	%r939, %r939, %r600;
	ld.global.u32 	%r601, [%rd6+104];
	xor.b32  	%r938, %r938, %r601;
	ld.global.u32 	%r602, [%rd6+108];
	xor.b32  	%r937, %r937, %r602;
	ld.global.u32 	%r603, [%rd6+112];
	xor.b32  	%r936, %r936, %r603;
	ld.global.u32 	%r604, [%rd6+116];
	xor.b32  	%r935, %r935, %r604;
$L__BB0_17:
	and.b32  	%r606, %r561, 64;
	setp.eq.s32 	%p10, %r606, 0;
	@%p10 bra 	$L__BB0_19;
	ld.global.u32 	%r607, [%rd6+120];
	xor.b32  	%r939, %r939, %r607;
	ld.global.u32 	%r608, [%rd6+124];
	xor.b32  	%r938, %r938, %r608;
	ld.global.u32 	%r609, [%rd6+128];
	xor.b32  	%r937, %r937, %r609;
	ld.global.u32 	%r610, [%rd6+132];
	xor.b32  	%r936, %r936, %r610;
	ld.global.u32 	%r611, [%rd6+136];
	xor.b32  	%r935, %r935, %r611;
$L__BB0_19:
	and.b32  	%r613, %r561, 128;
	setp.eq.s32 	%p11, %r613, 0;
	@%p11 bra 	$L__BB0_21;
	ld.global.u32 	%r614, [%rd6+140];
	xor.b32  	%r939, %r939, %r614;
	ld.global.u32 	%r615, [%rd6+144];
	xor.b32  	%r938, %r938, %r615;
	ld.global.u32 	%r616, [%rd6+148];
	xor.b32  	%r937, %r937, %r616;
	ld.global.u32 	%r617, [%rd6+152];
	xor.b32  	%r936, %r936, %r617;
	ld.global.u32 	%r618, [%rd6+156];
	xor.b32  	%r935, %r935, %r618;
$L__BB0_21:
	and.b32  	%r620, %r561, 256;
	setp.eq.s32 	%p12, %r620, 0;
	@%p12 bra 	$L__BB0_23;
	ld.global.u32 	%r621, [%rd6+160];
	xor.b32  	%r939, %r939, %r621;
	ld.global.u32 	%r622, [%rd6+164];
	xor.b32  	%r938, %r938, %r622;
	ld.global.u32 	%r623, [%rd6+168];
	xor.b32  	%r937, %r937, %r623;
	ld.global.u32 	%r624, [%rd6+172];
	xor.b32  	%r936, %r936, %r624;
	ld.global.u32 	%r625, [%rd6+176];
	xor.b32  	%r935, %r935, %r625;
$L__BB0_23:
	and.b32  	%r627, %r561, 512;
	setp.eq.s32 	%p13, %r627, 0;
	@%p13 bra 	$L__BB0_25;
	ld.global.u32 	%r628, [%rd6+180];
	xor.b32  	%r939, %r939, %r628;
	ld.global.u32 	%r629, [%rd6+184];
	xor.b32  	%r938, %r938, %r629;
	ld.global.u32 	%r630, [%rd6+188];
	xor.b32  	%r937, %r937, %r630;
	ld.global.u32 	%r631, [%rd6+192];
	xor.b32  	%r936, %r936, %r631;
	ld.global.u32 	%r632, [%rd6+196];
	xor.b32  	%r935, %r935, %r632;
$L__BB0_25:
	and.b32  	%r634, %r561, 1024;
	setp.eq.s32 	%p14, %r634, 0;
	@%p14 bra 	$L__BB0_27;
	ld.global.u32 	%r635, [%rd6+200];
	xor.b32  	%r939, %r939, %r635;
	ld.global.u32 	%r636, [%rd6+204];
	xor.b32  	%r938, %r938, %r636;
	ld.global.u32 	%r637, [%rd6+208];
	xor.b32  	%r937, %r937, %r637;
	ld.global.u32 	%r638, [%rd6+212];
	xor.b32  	%r936, %r936, %r638;
	ld.global.u32 	%r639, [%rd6+216];
	xor.b32  	%r935, %r935, %r639;
$L__BB0_27:
	and.b32  	%r641, %r561, 2048;
	setp.eq.s32 	%p15, %r641, 0;
	@%p15 bra 	$L__BB0_29;
	ld.global.u32 	%r642, [%rd6+220];
	xor.b32  	%r939, %r939, %r642;
	ld.global.u32 	%r643, [%rd6+224];
	xor.b32  	%r938, %r938, %r643;
	ld.global.u32 	%r644, [%rd6+228];
	xor.b32  	%r937, %r937, %r644;
	ld.global.u32 	%r645, [%rd6+232];
	xor.b32  	%r936, %r936, %r645;
	ld.global.u32 	%r646, [%rd6+236];
	xor.b32  	%r935, %r935, %r646;
$L__BB0_29:
	and.b32  	%r648, %r561, 4096;
	setp.eq.s32 	%p16, %r648, 0;
	@%p16 bra 	$L__BB0_31;
	ld.global.u32 	%r649, [%rd6+240];
	xor.b32  	%r939, %r939, %r649;
	ld.global.u32 	%r650, [%rd6+244];
	xor.b32  	%r938, %r938, %r650;
	ld.global.u32 	%r651, [%rd6+248];
	xor.b32  	%r937, %r937, %r651;
	ld.global.u32 	%r652, [%rd6+252];
	xor.b32  	%r936, %r936, %r652;
	ld.global.u32 	%r653, [%rd6+256];
	xor.b32  	%r935, %r935, %r653;
$L__BB0_31:
	and.b32  	%r655, %r561, 8192;
	setp.eq.s32 	%p17, %r655, 0;
	@%p17 bra 	$L__BB0_33;
	ld.global.u32 	%r656, [%rd6+260];
	xor.b32  	%r939, %r939, %r656;
	ld.global.u32 	%r657, [%rd6+264];
	xor.b32  	%r938, %r938, %r657;
	ld.global.u32 	%r658, [%rd6+268];
	xor.b32  	%r937, %r937, %r658;
	ld.global.u32 	%r659, [%rd6+272];
	xor.b32  	%r936, %r936, %r659;
	ld.global.u32 	%r660, [%rd6+276];
	xor.b32  	%r935, %r935, %r660;
$L__BB0_33:
	and.b32  	%r662, %r561, 16384;
	setp.eq.s32 	%p18, %r662, 0;
	@%p18 bra 	$L__BB0_35;
	ld.global.u32 	%r663, [%rd6+280];
	xor.b32  	%r939, %r939, %r663;
	ld.global.u32 	%r664, [%rd6+284];
	xor.b32  	%r938, %r938, %r664;
	ld.global.u32 	%r665, [%rd6+288];
	xor.b32  	%r937, %r937, %r665;
	ld.global.u32 	%r666, [%rd6+292];
	xor.b32  	%r936, %r936, %r666;
	ld.global.u32 	%r667, [%rd6+296];
	xor.b32  	%r935, %r935, %r667;
$L__BB0_35:
	and.b32  	%r669, %r561, 32768;
	setp.eq.s32 	%p19, %r669, 0;
	@%p19 bra 	$L__BB0_37;
	ld.global.u32 	%r670, [%rd6+300];
	xor.b32  	%r939, %r939, %r670;
	ld.global.u32 	%r671, [%rd6+304];
	xor.b32  	%r938, %r938, %r671;
	ld.global.u32 	%r672, [%rd6+308];
	xor.b32  	%r937, %r937, %r672;
	ld.global.u32 	%r673, [%rd6+312];
	xor.b32  	%r936, %r936, %r673;
	ld.global.u32 	%r674, [%rd6+316];
	xor.b32  	%r935, %r935, %r674;
$L__BB0_37:
	add.s32 	%r934, %r934, 16;
	setp.ne.s32 	%p20, %r934, 32;
	@%p20 bra 	$L__BB0_5;
	mad.lo.s32 	%r675, %r928, -31, %r15;
	add.s32 	%r928, %r675, 1;
	setp.ne.s32 	%p21, %r928, 5;
	@%p21 bra 	$L__BB0_4;
	st.local.u32 	[%rd1+4], %r939;
	st.local.v2.u32 	[%rd1+8], {%r938, %r937};
	st.local.v2.u32 	[%rd1+16], {%r936, %r935};
	setp.eq.s64 	%p22, %rd4, 1;
	@%p22 bra 	$L__BB0_114;
	mov.b32 	%r935, 0;
	mov.u32 	%r1028, %r935;
	mov.u32 	%r1029, %r935;
	mov.u32 	%r1030, %r935;
	mov.u32 	%r939, %r935;
	mov.u32 	%r1020, %r935;
$L__BB0_41:
	mul.wide.u32 	%rd17, %r1020, 4;
	add.s64 	%rd18, %rd1, %rd17;
	ld.local.u32 	%r190, [%rd18+4];
	shl.b32 	%r191, %r1020, 5;
	mov.b32 	%r1026, 0;
$L__BB0_42:
	.pragma "nounroll";
	shr.u32 	%r678, %r190, %r1026;
	and.b32  	%r679, %r678, 1;
	setp.eq.b32 	%p23, %r679, 1;
	not.pred 	%p24, %p23;
	add.s32 	%r680, %r191, %r1026;
	mul.lo.s32 	%r681, %r680, 5;
	mul.wide.u32 	%rd19, %r681, 4;
	add.s64 	%rd7, %rd5, %rd19;
	@%p24 bra 	$L__BB0_44;
	ld.global.u32 	%r682, [%rd7];
	xor.b32  	%r939, %r939, %r682;
	ld.global.u32 	%r683, [%rd7+4];
	xor.b32  	%r1030, %r1030, %r683;
	ld.global.u32 	%r684, [%rd7+8];
	xor.b32  	%r1029, %r1029, %r684;
	ld.global.u32 	%r685, [%rd7+12];
	xor.b32  	%r1028, %r1028, %r685;
	ld.global.u32 	%r686, [%rd7+16];
	xor.b32  	%r935, %r935, %r686;
$L__BB0_44:
	and.b32  	%r688, %r678, 2;
	setp.eq.s32 	%p25, %r688, 0;
	@%p25 bra 	$L__BB0_46;
	ld.global.u32 	%r689, [%rd7+20];
	xor.b32  	%r939, %r939, %r689;
	ld.global.u32 	%r690, [%rd7+24];
	xor.b32  	%r1030, %r1030, %r690;
	ld.global.u32 	%r691, [%rd7+28];
	xor.b32  	%r1029, %r1029, %r691;
	ld.global.u32 	%r692, [%rd7+32];
	xor.b32  	%r1028, %r1028, %r692;
	ld.global.u32 	%r693, [%rd7+36];
	xor.b32  	%r935, %r935, %r693;
$L__BB0_46:
	and.b32  	%r695, %r678, 4;
	setp.eq.s32 	%p26, %r695, 0;
	@%p26 bra 	$L__BB0_48;
	ld.global.u32 	%r696, [%rd7+40];
	xor.b32  	%r939, %r939, %r696;
	ld.global.u32 	%r697, [%rd7+44];
	xor.b32  	%r1030, %r1030, %r697;
	ld.global.u32 	%r698, [%rd7+48];
	xor.b32  	%r1029, %r1029, %r698;
	ld.global.u32 	%r699, [%rd7+52];
	xor.b32  	%r1028, %r1028, %r699;
	ld.global.u32 	%r700, [%rd7+56];
	xor.b32  	%r935, %r935, %r700;
$L__BB0_48:
	and.b32  	%r702, %r678, 8;
	setp.eq.s32 	%p27, %r702, 0;
	@%p27 bra 	$L__BB0_50;
	ld.global.u32 	%r703, [%rd7+60];
	xor.b32  	%r939, %r939, %r703;
	ld.global.u32 	%r704, [%rd7+64];
	xor.b32  	%r1030, %r1030, %r704;
	ld.global.u32 	%r705, [%rd7+68];
	xor.b32  	%r1029, %r1029, %r705;
	ld.global.u32 	%r706, [%rd7+72];
	xor.b32  	%r1028, %r1028, %r706;
	ld.global.u32 	%r707, [%rd7+76];
	xor.b32  	%r935, %r935, %r707;
$L__BB0_50:
	and.b32  	%r709, %r678, 16;
	setp.eq.s32 	%p28, %r709, 0;
	@%p28 bra 	$L__BB0_52;
	ld.global.u32 	%r710, [%rd7+80];
	xor.b32  	%r939, %r939, %r710;
	ld.global.u32 	%r711, [%rd7+84];
	xor.b32  	%r1030, %r1030, %r711;
	ld.global.u32 	%r712, [%rd7+88];
	xor.b32  	%r1029, %r1029, %r712;
	ld.global.u32 	%r713, [%rd7+92];
	xor.b32  	%r1028, %r1028, %r713;
	ld.global.u32 	%r714, [%rd7+96];
	xor.b32  	%r935, %r935, %r714;
$L__BB0_52:
	and.b32  	%r716, %r678, 32;
	setp.eq.s32 	%p29, %r716, 0;
	@%p29 bra 	$L__BB0_54;
	ld.global.u32 	%r717, [%rd7+100];
	xor.b32  	%r939, %r939, %r717;
	ld.global.u32 	%r718, [%rd7+104];
	xor.b32  	%r1030, %r1030, %r718;
	ld.global.u32 	%r719, [%rd7+108];
	xor.b32  	%r1029, %r1029, %r719;
	ld.global.u32 	%r720, [%rd7+112];
	xor.b32  	%r1028, %r1028, %r720;
	ld.global.u32 	%r721, [%rd7+116];
	xor.b32  	%r935, %r935, %r721;
$L__BB0_54:
	and.b32  	%r723, %r678, 64;
	setp.eq.s32 	%p30, %r723, 0;
	@%p30 bra 	$L__BB0_56;
	ld.global.u32 	%r724, [%rd7+120];
	xor.b32  	%r939, %r939, %r724;
	ld.global.u32 	%r725, [%rd7+124];
	xor.b32  	%r1030, %r1030, %r725;
	ld.global.u32 	%r726, [%rd7+128];
	xor.b32  	%r1029, %r1029, %r726;
	ld.global.u32 	%r727, [%rd7+132];
	xor.b32  	%r1028, %r1028, %r727;
	ld.global.u32 	%r728, [%rd7+136];
	xor.b32  	%r935, %r935, %r728;
$L__BB0_56:
	and.b32  	%r730, %r678, 128;
	setp.eq.s32 	%p31, %r730, 0;
	@%p31 bra 	$L__BB0_58;
	ld.global.u32 	%r731, [%rd7+140];
	xor.b32  	%r939, %r939, %r731;
	ld.global.u32 	%r732, [%rd7+144];
	xor.b32  	%r1030, %r1030, %r732;
	ld.global.u32 	%r733, [%rd7+148];
	xor.b32  	%r1029, %r1029, %r733;
	ld.global.u32 	%r734, [%rd7+152];
	xor.b32  	%r1028, %r1028, %r734;
	ld.global.u32 	%r735, [%rd7+156];
	xor.b32  	%r935, %r935, %r735;
$L__BB0_58:
	and.b32  	%r737, %r678, 256;
	setp.eq.s32 	%p32, %r737, 0;
	@%p32 bra 	$L__BB0_60;
	ld.global.u32 	%r738, [%rd7+160];
	xor.b32  	%r939, %r939, %r738;
	ld.global.u32 	%r739, [%rd7+164];
	xor.b32  	%r1030, %r1030, %r739;
	ld.global.u32 	%r740, [%rd7+168];
	xor.b32  	%r1029, %r1029, %r740;
	ld.global.u32 	%r741, [%rd7+172];
	xor.b32  	%r1028, %r1028, %r741;
	ld.global.u32 	%r742, [%rd7+176];
	xor.b32  	%r935, %r935, %r742;
$L__BB0_60:
	and.b32  	%r744, %r678, 512;
	setp.eq.s32 	%p33, %r744, 0;
	@%p33 bra 	$L__BB0_62;
	ld.global.u32 	%r745, [%rd7+180];
	xor.b32  	%r939, %r939, %r745;
	ld.global.u32 	%r746, [%rd7+184];
	xor.b32  	%r1030, %r1030, %r746;
	ld.global.u32 	%r747, [%rd7+188];
	xor.b32  	%r1029, %r1029, %r747;
	ld.global.u32 	%r748, [%rd7+192];
	xor.b32  	%r1028, %r1028, %r748;
	ld.global.u32 	%r749, [%rd7+196];
	xor.b32  	%r935, %r935, %r749;
$L__BB0_62:
	and.b32  	%r751, %r678, 1024;
	setp.eq.s32 	%p34, %r751, 0;
	@%p34 bra 	$L__BB0_64;
	ld.global.u32 	%r752, [%rd7+200];
	xor.b32  	%r939, %r939, %r752;
	ld.global.u32 	%r753, [%rd7+204];
	xor.b32  	%r1030, %r1030, %r753;
	ld.global.u32 	%r754, [%rd7+208];
	xor.b32  	%r1029, %r1029, %r754;
	ld.global.u32 	%r755, [%rd7+212];
	xor.b32  	%r1028, %r1028, %r755;
	ld.global.u32 	%r756, [%rd7+216];
	xor.b32  	%r935, %r935, %r756;
$L__BB0_64:
	and.b32  	%r758, %r678, 2048;
	setp.eq.s32 	%p35, %r758, 0;
	@%p35 bra 	$L__BB0_66;
	ld.global.u32 	%r759, [%rd7+220];
	xor.b32  	%r939, %r939, %r759;
	ld.global.u32 	%r760, [%rd7+224];
	xor.b32  	%r1030, %r1030, %r760;
	ld.global.u32 	%r761, [%rd7+228];
	xor.b32  	%r1029, %r1029, %r761;
	ld.global.u32 	%r762, [%rd7+232];
	xor.b32  	%r1028, %r1028, %r762;
	ld.global.u32 	%r763, [%rd7+236];
	xor.b32  	%r935, %r935, %r763;
$L__BB0_66:
	and.b32  	%r765, %r678, 4096;
	setp.eq.s32 	%p36, %r765, 0;
	@%p36 bra 	$L__BB0_68;
	ld.global.u32 	%r766, [%rd7+240];
	xor.b32  	%r939, %r939, %r766;
	ld.global.u32 	%r767, [%rd7+244];
	xor.b32  	%r1030, %r1030, %r767;
	ld.global.u32 	%r768, [%rd7+248];
	xor.b32  	%r1029, %r1029, %r768;
	ld.global.u32 	%r769, [%rd7+252];
	xor.b32  	%r1028, %r1028, %r769;
	ld.global.u32 	%r770, [%rd7+256];
	xor.b32  	%r935, %r935, %r770;
$L__BB0_68:
	and.b32  	%r772, %r678, 8192;
	setp.eq.s32 	%p37, %r772, 0;
	@%p37 bra 	$L__BB0_70;
	ld.global.u32 	%r773, [%rd7+260];
	xor.b32  	%r939, %r939, %r773;
	ld.global.u32 	%r774, [%rd7+264];
	xor.b32  	%r1030, %r1030, %r774;
	ld.global.u32 	%r775, [%rd7+268];
	xor.b32  	%r1029, %r1029, %r775;
	ld.global.u32 	%r776, [%rd7+272];
	xor.b32  	%r1028, %r1028, %r776;
	ld.global.u32 	%r777, [%rd7+276];
	xor.b32  	%r935, %r935, %r777;
$L__BB0_70:
	and.b32  	%r779, %r678, 16384;
	setp.eq.s32 	%p38, %r779, 0;
	@%p38 bra 	$L__BB0_72;
	ld.global.u32 	%r780, [%rd7+280];
	xor.b32  	%r939, %r939, %r780;
	ld.global.u32 	%r781, [%rd7+284];
	xor.b32  	%r1030, %r1030, %r781;
	ld.global.u32 	%r782, [%rd7+288];
	xor.b32  	%r1029, %r1029, %r782;
	ld.global.u32 	%r783, [%rd7+292];
	xor.b32  	%r1028, %r1028, %r783;
	ld.global.u32 	%r784, [%rd7+296];
	xor.b32  	%r935, %r935, %r784;
$L__BB0_72:
	and.b32  	%r786, %r678, 32768;
	setp.eq.s32 	%p39, %r786, 0;
	@%p39 bra 	$L__BB0_74;
	ld.global.u32 	%r787, [%rd7+300];
	xor.b32  	%r939, %r939, %r787;
	ld.global.u32 	%r788, [%rd7+304];
	xor.b32  	%r1030, %r1030, %r788;
	ld.global.u32 	%r789, [%rd7+308];
	xor.b32  	%r1029, %r1029, %r789;
	ld.global.u32 	%r790, [%rd7+312];
	xor.b32  	%r1028, %r1028, %r790;
	ld.global.u32 	%r791, [%rd7+316];
	xor.b32  	%r935, %r935, %r791;
$L__BB0_74:
	add.s32 	%r1026, %r1026, 16;
	setp.ne.s32 	%p40, %r1026, 32;
	@%p40 bra 	$L__BB0_42;
	mad.lo.s32 	%r792, %r1020, -31, %r191;
	add.s32 	%r1020, %r792, 1;
	setp.ne.s32 	%p41, %r1020, 5;
	@%p41 bra 	$L__BB0_41;
	st.local.u32 	[%rd1+4], %r939;
	st.local.v2.u32 	[%rd1+8], {%r1030, %r1029};
	st.local.v2.u32 	[%rd1+16], {%r1028, %r935};
	setp.ne.s64 	%p42, %rd4, 3;
	@%p42 bra 	$L__BB0_114;
	mov.b32 	%r935, 0;
	mov.u32 	%r1120, %r935;
	mov.u32 	%r1121, %r935;
	mov.u32 	%r1122, %r935;
	mov.u32 	%r939, %r935;
	mov.u32 	%r1112, %r935;
$L__BB0_78:
	mul.wide.u32 	%rd20, %r1112, 4;
	add.s64 	%rd21, %rd1, %rd20;
	ld.local.u32 	%r366, [%rd21+4];
	shl.b32 	%r367, %r1112, 5;
	mov.b32 	%r1118, 0;
$L__BB0_79:
	.pragma "nounroll";
	shr.u32 	%r795, %r366, %r1118;
	and.b32  	%r796, %r795, 1;
	setp.eq.b32 	%p43, %r796, 1;
	not.pred 	%p44, %p43;
	add.s32 	%r797, %r367, %r1118;
	mul.lo.s32 	%r798, %r797, 5;
	mul.wide.u32 	%rd22, %r798, 4;
	add.s64 	%rd8, %rd5, %rd22;
	@%p44 bra 	$L__BB0_81;
	ld.global.u32 	%r799, [%rd8];
	xor.b32  	%r939, %r939, %r799;
	ld.global.u32 	%r800, [%rd8+4];
	xor.b32  	%r1122, %r1122, %r800;
	ld.global.u32 	%r801, [%rd8+8];
	xor.b32  	%r1121, %r1121, %r801;
	ld.global.u32 	%r802, [%rd8+12];
	xor.b32  	%r1120, %r1120, %r802;
	ld.global.u32 	%r803, [%rd8+16];
	xor.b32  	%r935, %r935, %r803;
$L__BB0_81:
	and.b32  	%r805, %r795, 2;
	setp.eq.s32 	%p45, %r805, 0;
	@%p45 bra 	$L__BB0_83;
	ld.global.u32 	%r806, [%rd8+20];
	xor.b32  	%r939, %r939, %r806;
	ld.global.u32 	%r807, [%rd8+24];
	xor.b32  	%r1122, %r1122, %r807;
	ld.global.u32 	%r808, [%rd8+28];
	xor.b32  	%r1121, %r1121, %r808;
	ld.global.u32 	%r809, [%rd8+32];
	xor.b32  	%r1120, %r1120, %r809;
	ld.global.u32 	%r810, [%rd8+36];
	xor.b32  	%r935, %r935, %r810;
$L__BB0_83:
	and.b32  	%r812, %r795, 4;
	setp.eq.s32 	%p46, %r812, 0;
	@%p46 bra 	$L__BB0_85;
	ld.global.u32 	%r813, [%rd8+40];
	xor.b32  	%r939, %r939, %r813;
	ld.global.u32 	%r814, [%rd8+44];
	xor.b32  	%r1122, %r1122, %r814;
	ld.global.u32 	%r815, [%rd8+48];
	xor.b32  	%r1121, %r1121, %r815;
	ld.global.u32 	%r816, [%rd8+52];
	xor.b32  	%r1120, %r1120, %r816;
	ld.global.u32 	%r817, [%rd8+56];
	xor.b32  	%r935, %r935, %r817;
$L__BB0_85:
	and.b32  	%r819, %r795, 8;
	setp.eq.s32 	%p47, %r819, 0;
	@%p47 bra 	$L__BB0_87;
	ld.global.u32 	%r820, [%rd8+60];
	xor.b32  	%r939, %r939, %r820;
	ld.global.u32 	%r821, [%rd8+64];
	xor.b32  	%r1122, %r1122, %r821;
	ld.global.u32 	%r822, [%rd8+68];
	xor.b32  	%r1121, %r1121, %r822;
	ld.global.u32 	%r823, [%rd8+72];
	xor.b32  	%r1120, %r1120, %r823;
	ld.global.u32 	%r824, [%rd8+76];
	xor.b32  	%r935, %r935, %r824;
$L__BB0_87:
	and.b32  	%r826, %r795, 16;
	setp.eq.s32 	%p48, %r826, 0;
	@%p48 bra 	$L__BB0_89;
	ld.global.u32 	%r827, [%rd8+80];
	xor.b32  	%r939, %r939, %r827;
	ld.global.u32 	%r828, [%rd8+84];
	xor.b32  	%r1122, %r1122, %r828;
	ld.global.u32 	%r829, [%rd8+88];
	xor.b32  	%r1121, %r1121, %r829;
	ld.global.u32 	%r830, [%rd8+92];
	xor.b32  	%r1120, %r1120, %r830;
	ld.global.u32 	%r831, [%rd8+96];
	xor.b32  	%r935, %r935, %r831;
$L__BB0_89:
	and.b32  	%r833, %r795, 32;
	setp.eq.s32 	%p49, %r833, 0;
	@%p49 bra 	$L__BB0_91;
	ld.global.u32 	%r834, [%rd8+100];
	xor.b32  	%r939, %r939, %r834;
	ld.global.u32 	%r835, [%rd8+104];
	xor.b32  	%r1122, %r1122, %r835;
	ld.global.u32 	%r836, [%rd8+108];
	xor.b32  	%r1121, %r1121, %r836;
	ld.global.u32 	%r837, [%rd8+112];
	xor.b32  	%r1120, %r1120, %r837;
	ld.global.u32 	%r838, [%rd8+116];
	xor.b32  	%r935, %r935, %r838;
$L__BB0_91:
	and.b32  	%r840, %r795, 64;
	setp.eq.s32 	%p50, %r840, 0;
	@%p50 bra 	$L__BB0_93;
	ld.global.u32 	%r841, [%rd8+120];
	xor.b32  	%r939, %r939, %r841;
	ld.global.u32 	%r842, [%rd8+124];
	xor.b32  	%r1122, %r1122, %r842;
	ld.global.u32 	%r843, [%rd8+128];
	xor.b32  	%r1121, %r1121, %r843;
	ld.global.u32 	%r844, [%rd8+132];
	xor.b32  	%r1120, %r1120, %r844;
	ld.global.u32 	%r845, [%rd8+136];
	xor.b32  	%r935, %r935, %r845;
$L__BB0_93:
	and.b32  	%r847, %r795, 128;
	setp.eq.s32 	%p51, %r847, 0;
	@%p51 bra 	$L__BB0_95;
	ld.global.u32 	%r848, [%rd8+140];
	xor.b32  	%r939, %r939, %r848;
	ld.global.u32 	%r849, [%rd8+144];
	xor.b32  	%r1122, %r1122, %r849;
	ld.global.u32 	%r850, [%rd8+148];
	xor.b32  	%r1121, %r1121, %r850;
	ld.global.u32 	%r851, [%rd8+152];
	xor.b32  	%r1120, %r1120, %r851;
	ld.global.u32 	%r852, [%rd8+156];
	xor.b32  	%r935, %r935, %r852;
$L__BB0_95:
	and.b32  	%r854, %r795, 256;
	setp.eq.s32 	%p52, %r854, 0;
	@%p52 bra 	$L__BB0_97;
	ld.global.u32 	%r855, [%rd8+160];
	xor.b32  	%r939, %r939, %r855;
	ld.global.u32 	%r856, [%rd8+164];
	xor.b32  	%r1122, %r1122, %r856;
	ld.global.u32 	%r857, [%rd8+168];
	xor.b32  	%r1121, %r1121, %r857;
	ld.global.u32 	%r858, [%rd8+172];
	xor.b32  	%r1120, %r1120, %r858;
	ld.global.u32 	%r859, [%rd8+176];
	xor.b32  	%r935, %r935, %r859;
$L__BB0_97:
	and.b32  	%r861, %r795, 512;
	setp.eq.s32 	%p53, %r861, 0;
	@%p53 bra 	$L__BB0_99;
	ld.global.u32 	%r862, [%rd8+180];
	xor.b32  	%r939, %r939, %r862;
	ld.global.u32 	%r863, [%rd8+184];
	xor.b32  	%r1122, %r1122, %r863;
	ld.global.u32 	%r864, [%rd8+188];
	xor.b32  	%r1121, %r1121, %r864;
	ld.global.u32 	%r865, [%rd8+192];
	xor.b32  	%r1120, %r1120, %r865;
	ld.global.u32 	%r866, [%rd8+196];
	xor.b32  	%r935, %r935, %r866;
$L__BB0_99:
	and.b32  	%r868, %r795, 1024;
	setp.eq.s32 	%p54, %r868, 0;
	@%p54 bra 	$L__BB0_101;
	ld.global.u32 	%r869, [%rd8+200];
	xor.b32  	%r939, %r939, %r869;
	ld.global.u32 	%r870, [%rd8+204];
	xor.b32  	%r1122, %r1122, %r870;
	ld.global.u32 	%r871, [%rd8+208];
	xor.b32  	%r1121, %r1121, %r871;
	ld.global.u32 	%r872, [%rd8+212];
	xor.b32  	%r1120, %r1120, %r872;
	ld.global.u32 	%r873, [%rd8+216];
	xor.b32  	%r935, %r935, %r873;
$L__BB0_101:
	and.b32  	%r875, %r795, 2048;
	setp.eq.s32 	%p55, %r875, 0;
	@%p55 bra 	$L__BB0_103;
	ld.global.u32 	%r876, [%rd8+220];
	xor.b32  	%r939, %r939, %r876;
	ld.global.u32 	%r877, [%rd8+224];
	xor.b32  	%r1122, %r1122, %r877;
	ld.global.u32 	%r878, [%rd8+228];
	xor.b32  	%r1121, %r1121, %r878;
	ld.global.u32 	%r879, [%rd8+232];
	xor.b32  	%r1120, %r1120, %r879;
	ld.global.u32 	%r880, [%rd8+236];
	xor.b32  	%r935, %r935, %r880;
$L__BB0_103:
	and.b32  	%r882, %r795, 4096;
	setp.eq.s32 	%p56, %r882, 0;
	@%p56 bra 	$L__BB0_105;
	ld.global.u32 	%r883, [%rd8+240];
	xor.b32  	%r939, %r939, %r883;
	ld.global.u32 	%r884, [%rd8+244];
	xor.b32  	%r1122, %r1122, %r884;
	ld.global.u32 	%r885, [%rd8+248];
	xor.b32  	%r1121, %r1121, %r885;
	ld.global.u32 	%r886, [%rd8+252];
	xor.b32  	%r1120, %r1120, %r886;
	ld.global.u32 	%r887, [%rd8+256];
	xor.b32  	%r935, %r935, %r887;
$L__BB0_105:
	and.b32  	%r889, %r795, 8192;
	setp.eq.s32 	%p57, %r889, 0;
	@%p57 bra 	$L__BB0_107;
	ld.global.u32 	%r890, [%rd8+260];
	xor.b32  	%r939, %r939, %r890;
	ld.global.u32 	%r891, [%rd8+264];
	xor.b32  	%r1122, %r1122, %r891;
	ld.global.u32 	%r892, [%rd8+268];
	xor.b32  	%r1121, %r1121, %r892;
	ld.global.u32 	%r893, [%rd8+272];
	xor.b32  	%r1120, %r1120, %r893;
	ld.global.u32 	%r894, [%rd8+276];
	xor.b32  	%r935, %r935, %r894;
$L__BB0_107:
	and.b32  	%r896, %r795, 16384;
	setp.eq.s32 	%p58, %r896, 0;
	@%p58 bra 	$L__BB0_109;
	ld.global.u32 	%r897, [%rd8+280];
	xor.b32  	%r939, %r939, %r897;
	ld.global.u32 	%r898, [%rd8+284];
	xor.b32  	%r1122, %r1122, %r898;
	ld.global.u32 	%r899, [%rd8+288];
	xor.b32  	%r1121, %r1121, %r899;
	ld.global.u32 	%r900, [%rd8+292];
	xor.b32  	%r1120, %r1120, %r900;
	ld.global.u32 	%r901, [%rd8+296];
	xor.b32  	%r935, %r935, %r901;
$L__BB0_109:
	and.b32  	%r903, %r795, 32768;
	setp.eq.s32 	%p59, %r903, 0;
	@%p59 bra 	$L__BB0_111;
	ld.global.u32 	%r904, [%rd8+300];
	xor.b32  	%r939, %r939, %r904;
	ld.global.u32 	%r905, [%rd8+304];
	xor.b32  	%r1122, %r1122, %r905;
	ld.global.u32 	%r906, [%rd8+308];
	xor.b32  	%r1121, %r1121, %r906;
	ld.global.u32 	%r907, [%rd8+312];
	xor.b32  	%r1120, %r1120, %r907;
	ld.global.u32 	%r908, [%rd8+316];
	xor.b32  	%r935, %r935, %r908;
$L__BB0_111:
	add.s32 	%r1118, %r1118, 16;
	setp.ne.s32 	%p60, %r1118, 32;
	@%p60 bra 	$L__BB0_79;
	mad.lo.s32 	%r909, %r1112, -31, %r367;
	add.s32 	%r1112, %r909, 1;
	setp.ne.s32 	%p61, %r1112, 5;
	@%p61 bra 	$L__BB0_78;
	st.local.u32 	[%rd1+4], %r939;
	st.local.v2.u32 	[%rd1+8], {%r1122, %r1121};
	st.local.v2.u32 	[%rd1+16], {%r1120, %r935};
$L__BB0_114:
	shr.u64 	%rd30, %rd3, 2;
	add.s32 	%r922, %r922, 1;
	setp.gt.u64 	%p62, %rd3, 3;
	@%p62 bra 	$L__BB0_2;
$L__BB0_115:
	cvt.u32.u64 	%r910, %rd2;
	setp.ge.u32 	%p63, %r910, %r541;
	setp.ge.u32 	%p64, %r1, %r542;
	or.pred  	%p65, %p63, %p64;
	@%p65 bra 	$L__BB0_117;
	shr.u32 	%r911, %r939, 2;
	xor.b32  	%r912, %r911, %r939;
	shl.b32 	%r913, %r935, 4;
	shl.b32 	%r914, %r912, 1;
	xor.b32  	%r915, %r914, %r913;
	xor.b32  	%r916, %r915, %r912;
	xor.b32  	%r917, %r916, %r935;
	add.s32 	%r918, %r2, %r917;
	add.s32 	%r919, %r918, -637770787;
	cvt.rn.f32.u32 	%f1, %r919;
	fma.rn.f32 	%f2, %f1, 0f2F800000, 0f2F000000;
	cvta.to.global.u64 	%rd23, %rd10;
	shl.b64 	%rd24, %rd2, 3;
	add.s64 	%rd25, %rd23, %rd24;
	ld.global.u64 	%rd26, [%rd25];
	cvta.to.global.u64 	%rd27, %rd26;
	mul.wide.u32 	%rd28, %r1, 4;
	add.s64 	%rd29, %rd27, %rd28;
	st.global.f32 	[%rd29], %f2;
$L__BB0_117:
	ret;

}
	// .globl	_Z8MultiplyPPfS0_S0_jjj
.visible .entry _Z8MultiplyPPfS0_S0_jjj(
	.param .u64 .ptr .align 1 _Z8MultiplyPPfS0_S0_jjj_param_0,
	.param .u64 .ptr .align 1 _Z8MultiplyPPfS0_S0_jjj_param_1,
	.param .u64 .ptr .align 1 _Z8MultiplyPPfS0_S0_jjj_param_2,
	.param .u32 _Z8MultiplyPPfS0_S0_jjj_param_3,
	.param .u32 _Z8MultiplyPPfS0_S0_jjj_param_4,
	.param .u32 _Z8MultiplyPPfS0_S0_jjj_param_5
)
{
	.reg .pred 	%p<14>;
	.reg .b32 	%r<25>;
	.reg .b32 	%f<59>;
	.reg .b64 	%rd<96>;

	ld.param.u64 	%rd2, [_Z8MultiplyPPfS0_S0_jjj_param_2];
	ld.param.u32 	%r13, [_Z8MultiplyPPfS0_S0_jjj_param_3];
	ld.param.u32 	%r12, [_Z8MultiplyPPfS0_S0_jjj_param_4];
	ld.param.u32 	%r14, [_Z8MultiplyPPfS0_S0_jjj_param_5];
	mov.u32 	%r15, %ntid.y;
	mov.u32 	%r16, %ctaid.y;
	mov.u32 	%r17, %tid.y;
	mad.lo.s32 	%r1, %r15, %r16, %r17;
	mov.u32 	%r18, %ntid.x;
	mov.u32 	%r19, %ctaid.x;
	mov.u32 	%r20, %tid.x;
	mad.lo.s32 	%r2, %r18, %r19, %r20;
	setp.ge.u32 	%p1, %r1, %r13;
	setp.ge.u32 	%p2, %r2, %r14;
	or.pred  	%p3, %p1, %p2;
	setp.eq.s32 	%p4, %r12, 0;
	or.pred  	%p5, %p3, %p4;
	@%p5 bra 	$L__BB1_13;
	cvta.to.global.u64 	%rd3, %rd2;
	mul.wide.u32 	%rd4, %r1, 8;
	add.s64 	%rd1, %rd3, %rd4;
	add.s32 	%r21, %r12, -1;
	and.b32  	%r3, %r12, 15;
	setp.lt.u32 	%p6, %r21, 15;
	@%p6 bra 	$L__BB1_4;
	and.b32  	%r22, %r12, -16;
	neg.s32 	%r23, %r22;
	mul.wide.u32 	%rd7, %r2, 4;
$L__BB1_3:
	.pragma "nounroll";
	ld.global.u64 	%rd5, [%rd1];
	cvta.to.global.u64 	%rd6, %rd5;
	add.s64 	%rd8, %rd6, %rd7;
	ld.global.f32 	%f1, [%rd8];
	add.f32 	%f2, %f1, 0f3F800000;
	st.global.f32 	[%rd8], %f2;
	ld.global.u64 	%rd9, [%rd1];
	cvta.to.global.u64 	%rd10, %rd9;
	add.s64 	%rd11, %rd10, %rd7;
	ld.global.f32 	%f3, [%rd11];
	add.f32 	%f4, %f3, 0f3F800000;
	st.global.f32 	[%rd11], %f4;
	ld.global.u64 	%rd12, [%rd1];
	cvta.to.global.u64 	%rd13, %rd12;
	add.s64 	%rd14, %rd13, %rd7;
	ld.global.f32 	%f5, [%rd14];
	add.f32 	%f6, %f5, 0f3F800000;
	st.global.f32 	[%rd14], %f6;
	ld.global.u64 	%rd15, [%rd1];
	cvta.to.global.u64 	%rd16, %rd15;
	add.s64 	%rd17, %rd16, %rd7;
	ld.global.f32 	%f7, [%rd17];
	add.f32 	%f8, %f7, 0f3F800000;
	st.global.f32 	[%rd17], %f8;
	ld.global.u64 	%rd18, [%rd1];
	cvta.to.global.u64 	%rd19, %rd18;
	add.s64 	%rd20, %rd19, %rd7;
	ld.global.f32 	%f9, [%rd20];
	add.f32 	%f10, %f9, 0f3F800000;
	st.global.f32 	[%rd20], %f10;
	ld.global.u64 	%rd21, [%rd1];
	cvta.to.global.u64 	%rd22, %rd21;
	add.s64 	%rd23, %rd22, %rd7;
	ld.global.f32 	%f11, [%rd23];
	add.f32 	%f12, %f11, 0f3F800000;
	st.global.f32 	[%rd23], %f12;
	ld.global.u64 	%rd24, [%rd1];
	cvta.to.global.u64 	%rd25, %rd24;
	add.s64 	%rd26, %rd25, %rd7;
	ld.global.f32 	%f13, [%rd26];
	add.f32 	%f14, %f13, 0f3F800000;
	st.global.f32 	[%rd26], %f14;
	ld.global.u64 	%rd27, [%rd1];
	cvta.to.global.u64 	%rd28, %rd27;
	add.s64 	%rd29, %rd28, %rd7;
	ld.global.f32 	%f15, [%rd29];
	add.f32 	%f16, %f15, 0f3F800000;
	st.global.f32 	[%rd29], %f16;
	ld.global.u64 	%rd30, [%rd1];
	cvta.to.global.u64 	%rd31, %rd30;
	add.s64 	%rd32, %rd31, %rd7;
	ld.global.f32 	%f17, [%rd32];
	add.f32 	%f18, %f17, 0f3F800000;
	st.global.f32 	[%rd32], %f18;
	ld.global.u64 	%rd33, [%rd1];
	cvta.to.global.u64 	%rd34, %rd33;
	add.s64 	%rd35, %rd34, %rd7;
	ld.global.f32 	%f19, [%rd35];
	add.f32 	%f20, %f19, 0f3F800000;
	st.global.f32 	[%rd35], %f20;
	ld.global.u64 	%rd36, [%rd1];
	cvta.to.global.u64 	%rd37, %rd36;
	add.s64 	%rd38, %rd37, %rd7;
	ld.global.f32 	%f21, [%rd38];
	add.f32 	%f22, %f21, 0f3F800000;
	st.global.f32 	[%rd38], %f22;
	ld.global.u64 	%rd39, [%rd1];
	cvta.to.global.u64 	%rd40, %rd39;
	add.s64 	%rd41, %rd40, %rd7;
	ld.global.f32 	%f23, [%rd41];
	add.f32 	%f24, %f23, 0f3F800000;
	st.global.f32 	[%rd41], %f24;
	ld.global.u64 	%rd42, [%rd1];
	cvta.to.global.u64 	%rd43, %rd42;
	add.s64 	%rd44, %rd43, %rd7;
	ld.global.f32 	%f25, [%rd44];
	add.f32 	%f26, %f25, 0f3F800000;
	st.global.f32 	[%rd44], %f26;
	ld.global.u64 	%rd45, [%rd1];
	cvta.to.global.u64 	%rd46, %rd45;
	add.s64 	%rd47, %rd46, %rd7;
	ld.global.f32 	%f27, [%rd47];
	add.f32 	%f28, %f27, 0f3F800000;
	st.global.f32 	[%rd47], %f28;
	ld.global.u64 	%rd48, [%rd1];
	cvta.to.global.u64 	%rd49, %rd48;
	add.s64 	%rd50, %rd49, %rd7;
	ld.global.f32 	%f29, [%rd50];
	add.f32 	%f30, %f29, 0f3F800000;
	st.global.f32 	[%rd50], %f30;
	ld.global.u64 	%rd51, [%rd1];
	cvta.to.global.u64 	%rd52, %rd51;
	add.s64 	%rd53, %rd52, %rd7;
	ld.global.f32 	%f31, [%rd53];
	add.f32 	%f32, %f31, 0f3F800000;
	st.global.f32 	[%rd53], %f32;
	add.s32 	%r23, %r23, 16;
	setp.ne.s32 	%p7, %r23, 0;
	@%p7 bra 	$L__BB1_3;
$L__BB1_4:
	setp.eq.s32 	%p8, %r3, 0;
	@%p8 bra 	$L__BB1_13;
	and.b32  	%r7, %r12, 7;
	setp.lt.u32 	%p9, %r3, 8;
	@%p9 bra 	$L__BB1_7;
	ld.global.u64 	%rd54, [%rd1];
	cvta.to.global.u64 	%rd55, %rd54;
	mul.wide.u32 	%rd56, %r2, 4;
	add.s64 	%rd57, %rd55, %rd56;
	ld.global.f32 	%f33, [%rd57];
	add.f32 	%f34, %f33, 0f3F800000;
	st.global.f32 	[%rd57], %f34;
	ld.global.u64 	%rd58, [%rd1];
	cvta.to.global.u64 	%rd59, %rd58;
	add.s64 	%rd60, %rd59, %rd56;
	ld.global.f32 	%f35, [%rd60];
	add.f32 	%f36, %f35, 0f3F800000;
	st.global.f32 	[%rd60], %f36;
	ld.global.u64 	%rd61, [%rd1];
	cvta.to.global.u64 	%rd62, %rd61;
	add.s64 	%rd63, %rd62, %rd56;
	ld.global.f32 	%f37, [%rd63];
	add.f32 	%f38, %f37, 0f3F800000;
	st.global.f32 	[%rd63], %f38;
	ld.global.u64 	%rd64, [%rd1];
	cvta.to.global.u64 	%rd65, %rd64;
	add.s64 	%rd66, %rd65, %rd56;
	ld.global.f32 	%f39, [%rd66];
	add.f32 	%f40, %f39, 0f3F800000;
	st.global.f32 	[%rd66], %f40;
	ld.global.u64 	%rd67, [%rd1];
	cvta.to.global.u64 	%rd68, %rd67;
	add.s64 	%rd69, %rd68, %rd56;
	ld.global.f32 	%f41, [%rd69];
	add.f32 	%f42, %f41, 0f3F800000;
	st.global.f32 	[%rd69], %f42;
	ld.global.u64 	%rd70, [%rd1];
	cvta.to.global.u64 	%rd71, %rd70;
	add.s64 	%rd72, %rd71, %rd56;
	ld.global.f32 	%f43, [%rd72];
	add.f32 	%f44, %f43, 0f3F800000;
	st.global.f32 	[%rd72], %f44;
	ld.global.u64 	%rd73, [%rd1];
	cvta.to.global.u64 	%rd74, %rd73;
	add.s64 	%rd75, %rd74, %rd56;
	ld.global.f32 	%f45, [%rd75];
	add.f32 	%f46, %f45, 0f3F800000;
	st.global.f32 	[%rd75], %f46;
	ld.global.u64 	%rd76, [%rd1];
	cvta.to.global.u64 	%rd77, %rd76;
	add.s64 	%rd78, %rd77, %rd56;
	ld.global.f32 	%f47, [%rd78];
	add.f32 	%f48, %f47, 0f3F800000;
	st.global.f32 	[%rd78], %f48;
$L__BB1_7:
	setp.eq.s32 	%p10, %r7, 0;
	@%p10 bra 	$L__BB1_13;
	and.b32  	%r8, %r12, 3;
	setp.lt.u32 	%p11, %r7, 4;
	@%p11 bra 	$L__BB1_10;
	ld.global.u64 	%rd79, [%rd1];
	cvta.to.global.u64 	%rd80, %rd79;
	mul.wide.u32 	%rd81, %r2, 4;
	add.s64 	%rd82, %rd80, %rd81;
	ld.global.f32 	%f49, [%rd82];
	add.f32 	%f50, %f49, 0f3F800000;
	st.global.f32 	[%rd82], %f50;
	ld.global.u64 	%rd83, [%rd1];
	cvta.to.global.u64 	%rd84, %rd83;
	add.s64 	%rd85, %rd84, %rd81;
	ld.global.f32 	%f51, [%rd85];
	add.f32 	%f52, %f51, 0f3F800000;
	st.global.f32 	[%rd85], %f52;
	ld.global.u64 	%rd86, [%rd1];
	cvta.to.global.u64 	%rd87, %rd86;
	add.s64 	%rd88, %rd87, %rd81;
	ld.global.f32 	%f53, [%rd88];
	add.f32 	%f54, %f53, 0f3F800000;
	st.global.f32 	[%rd88], %f54;
	ld.global.u64 	%rd89, [%rd1];
	cvta.to.global.u64 	%rd90, %rd89;
	add.s64 	%rd91, %rd90, %rd81;
	ld.global.f32 	%f55, [%rd91];
	add.f32 	%f56, %f55, 0f3F800000;
	st.global.f32 	[%rd91], %f56;
$L__BB1_10:
	setp.eq.s32 	%p12, %r8, 0;
	@%p12 bra 	$L__BB1_13;
	neg.s32 	%r24, %r8;
	mul.wide.u32 	%rd94, %r2, 4;
$L__BB1_12:
	.pragma "nounroll";
	ld.global.u64 	%rd92, [%rd1];
	cvta.to.global.u64 	%rd93, %rd92;
	add.s64 	%rd95, %rd93, %rd94;
	ld.global.f32 	%f57, [%rd95];
	add.f32 	%f58, %f57, 0f3F800000;
	st.global.f32 	[%rd95], %f58;
	add.s32 	%r24, %r24, 1;
	setp.ne.s32 	%p13, %r24, 0;
	@%p13 bra 	$L__BB1_12;
$L__BB1_13:
	ret;

}


// ===== COMPILED SASS (sm_100) =====

	.target	sm_100

	.elftype	@"ET_EXEC"


//--------------------- .note.nv.tkinfo           --------------------------
	.section	.note.nv.tkinfo,"",@"SHT_NOTE"
	.sectionflags	@"SHF_NOTE_NV_TKINFO"
	.tkinfo
        /*0018*/ 	.word	0x00000002
        /*0030*/ 	.string	""
        /*0030*/ 	.string	"ptxas"
        /*0030*/ 	.string	"Cuda compilation tools, release 13.0, V13.0.88"
        /*0030*/ 	.string	"Build cuda_13.0.r13.0/compiler.36424714_0"
        /*0030*/ 	.string	"-arch sm_100 -m 64 "



//--------------------- .note.nv.cuinfo           --------------------------
	.section	.note.nv.cuinfo,"",@"SHT_NOTE"
	.sectionflags	@"SHF_NOTE_NV_CUINFO"
        /*0018*/ 	.short	0x0002
        /*001a*/ 	.short	0x0064
        /*001c*/ 	.short	0x0082
	.zero		2


//--------------------- .nv.info                  --------------------------
	.section	.nv.info,"",@"SHT_CUDA_INFO"
	.align	4


	//----- nvinfo : EIATTR_REGCOUNT
	.align		4
        /*0000*/ 	.byte	0x04, 0x2f
        /*0002*/ 	.short	(.L_10 - .L_9)
	.align		4
.L_9:
        /*0004*/ 	.word	index@(_Z10InitMatrixPPfjji)
        /*0008*/ 	.word	0x0000001f


	//----- nvinfo : EIATTR_FRAME_SIZE
	.align		4
.L_10:
        /*000c*/ 	.byte	0x04, 0x11
        /*000e*/ 	.short	(.L_12 - .L_11)
	.align		4
.L_11:
        /*0010*/ 	.word	index@(_Z10InitMatrixPPfjji)
        /*0014*/ 	.word	0x00000030


	//----- nvinfo : EIATTR_REGCOUNT
	.align		4
.L_12:
        /*0018*/ 	.byte	0x04, 0x2f
        /*001a*/ 	.short	(.L_14 - .L_13)
	.align		4
.L_13:
        /*001c*/ 	.word	index@(_Z8MultiplyPPfS0_S0_jjj)
        /*0020*/ 	.word	0x00000012


	//----- nvinfo : EIATTR_FRAME_SIZE
	.align		4
.L_14:
        /*0024*/ 	.byte	0x04, 0x11
        /*0026*/ 	.short	(.L_16 - .L_15)
	.align		4
.L_15:
        /*0028*/ 	.word	index@(_Z8MultiplyPPfS0_S0_jjj)
        /*002c*/ 	.word	0x00000000


	//----- nvinfo : EIATTR_MIN_STACK_SIZE
	.align		4
.L_16:
        /*0030*/ 	.byte	0x04, 0x12
        /*0032*/ 	.short	(.L_18 - .L_17)
	.align		4
.L_17:
        /*0034*/ 	.word	index@(_Z8MultiplyPPfS0_S0_jjj)
        /*0038*/ 	.word	0x00000000


	//----- nvinfo : EIATTR_MIN_STACK_SIZE
	.align		4
.L_18:
        /*003c*/ 	.byte	0x04, 0x12
        /*003e*/ 	.short	(.L_20 - .L_19)
	.align		4
.L_19:
        /*0040*/ 	.word	index@(_Z10InitMatrixPPfjji)
        /*0044*/ 	.word	0x00000030
.L_20:


//--------------------- .nv.compat                --------------------------
	.section	.nv.compat,"",@"SHT_CUDA_COMPAT_INFO"
	.align	4
        /*0000*/ 	.byte	0x02, 0x09, 0x00, 0x00, 0x02, 0x02, 0x01, 0x00, 0x02, 0x05, 0x05, 0x00, 0x03, 0x07, 0x01, 0x01
        /*0010*/ 	.byte	0x02, 0x03, 0x00, 0x00, 0x02, 0x06, 0x01, 0x00, 0x04, 0x0b, 0x08, 0x00, 0x09, 0x00, 0x00, 0x00
        /*0020*/ 	.byte	0x00, 0x00, 0x00, 0x00


//--------------------- .nv.info._Z8MultiplyPPfS0_S0_jjj --------------------------
	.section	.nv.info._Z8MultiplyPPfS0_S0_jjj,"",@"SHT_CUDA_INFO"
	.sectionflags	@""
	.align	4


	//----- nvinfo : EIATTR_CUDA_API_VERSION
	.align		4
        /*0000*/ 	.byte	0x04, 0x37
        /*0002*/ 	.short	(.L_22 - .L_21)
.L_21:
        /*0004*/ 	.word	0x00000082


	//----- nvinfo : EIATTR_KPARAM_INFO
	.align		4
.L_22:
        /*0008*/ 	.byte	0x04, 0x17
        /*000a*/ 	.short	(.L_24 - .L_23)
.L_23:
        /*000c*/ 	.word	0x00000000
        /*0010*/ 	.short	0x0005
        /*0012*/ 	.short	0x0020
        /*0014*/ 	.byte	0x00, 0xf0, 0x11, 0x00


	//----- nvinfo : EIATTR_KPARAM_INFO
	.align		4
.L_24:
        /*0018*/ 	.byte	0x04, 0x17
        /*001a*/ 	.short	(.L_26 - .L_25)
.L_25:
        /*001c*/ 	.word	0x00000000
        /*0020*/ 	.short	0x0004
        /*0022*/ 	.short	0x001c
        /*0024*/ 	.byte	0x00, 0xf0, 0x11, 0x00


	//----- nvinfo : EIATTR_KPARAM_INFO
	.align		4
.L_26:
        /*0028*/ 	.byte	0x04, 0x17
        /*002a*/ 	.short	(.L_28 - .L_27)
.L_27:
        /*002c*/ 	.word	0x00000000
        /*0030*/ 	.short	0x0003
        /*0032*/ 	.short	0x0018
        /*0034*/ 	.byte	0x00, 0xf0, 0x11, 0x00


	//----- nvinfo : EIATTR_KPARAM_INFO
	.align		4
.L_28:
        /*0038*/ 	.byte	0x04, 0x17
        /*003a*/ 	.short	(.L_30 - .L_29)
.L_29:
        /*003c*/ 	.word	0x00000000
        /*0040*/ 	.short	0x0002
        /*0042*/ 	.short	0x0010
        /*0044*/ 	.byte	0x00, 0xf5, 0x21, 0x00


	//----- nvinfo : EIATTR_KPARAM_INFO
	.align		4
.L_30:
        /*0048*/ 	.byte	0x04, 0x17
        /*004a*/ 	.short	(.L_32 - .L_31)
.L_31:
        /*004c*/ 	.word	0x00000000
        /*0050*/ 	.short	0x0001
        /*0052*/ 	.short	0x0008
        /*0054*/ 	.byte	0x00, 0xf5, 0x21, 0x00


	//----- nvinfo : EIATTR_KPARAM_INFO
	.align		4
.L_32:
        /*0058*/ 	.byte	0x04, 0x17
        /*005a*/ 	.short	(.L_34 - .L_33)
.L_33:
        /*005c*/ 	.word	0x00000000
        /*0060*/ 	.short	0x0000
        /*0062*/ 	.short	0x0000
        /*0064*/ 	.byte	0x00, 0xf5, 0x21, 0x00


	//----- nvinfo : EIATTR_SPARSE_MMA_MASK
	.align		4
.L_34:
        /*0068*/ 	.byte	0x03, 0x50
        /*006a*/ 	.short	0x0000


	//----- nvinfo : EIATTR_MAXREG_COUNT
	.align		4
        /*006c*/ 	.byte	0x03, 0x1b
        /*006e*/ 	.short	0x00ff


	//----- nvinfo : EIATTR_MERCURY_ISA_VERSION
	.align		4
        /*0070*/ 	.byte	0x03, 0x5f
        /*0072*/ 	.short	0x0101


	//----- nvinfo : EIATTR_VRC_CTA_INIT_COUNT
	.align		4
        /*0074*/ 	.byte	0x02, 0x4a
	.zero		1
	.zero		1


	//----- nvinfo : EIATTR_EXIT_INSTR_OFFSETS
	.align		4
        /*0078*/ 	.byte	0x04, 0x1c
        /*007a*/ 	.short	(.L_36 - .L_35)


	//   ....[0]....
.L_35:
        /*007c*/ 	.word	0x000000e0


	//   ....[1]....
        /*0080*/ 	.word	0x000006c0


	//   ....[2]....
        /*0084*/ 	.word	0x00000990


	//   ....[3]....
        /*0088*/ 	.word	0x00000b20


	//   ....[4]....
        /*008c*/ 	.word	0x00000bc0


	//----- nvinfo : EIATTR_CBANK_PARAM_SIZE
	.align		4
.L_36:
        /*0090*/ 	.byte	0x03, 0x19
        /*0092*/ 	.short	0x0024


	//----- nvinfo : EIATTR_PARAM_CBANK
	.align		4
        /*0094*/ 	.byte	0x04, 0x0a
        /*0096*/ 	.short	(.L_38 - .L_37)
	.align		4
.L_37:
        /*0098*/ 	.word	index@(.nv.constant0._Z8MultiplyPPfS0_S0_jjj)
        /*009c*/ 	.short	0x0380
        /*009e*/ 	.short	0x0024


	//----- nvinfo : EIATTR_SW_WAR
	.align		4
.L_38:
        /*00a0*/ 	.byte	0x04, 0x36
        /*00a2*/ 	.short	(.L_40 - .L_39)
.L_39:
        /*00a4*/ 	.word	0x00000008
.L_40:


//--------------------- .nv.info._Z10InitMatrixPPfjji --------------------------
	.section	.nv.info._Z10InitMatrixPPfjji,"",@"SHT_CUDA_INFO"
	.sectionflags	@""
	.align	4


	//----- nvinfo : EIATTR_CUDA_API_VERSION
	.align		4
        /*0000*/ 	.byte	0x04, 0x37
        /*0002*/ 	.short	(.L_42 - .L_41)
.L_41:
        /*0004*/ 	.word	0x00000082


	//----- nvinfo : EIATTR_KPARAM_INFO
	.align		4
.L_42:
        /*0008*/ 	.byte	0x04, 0x17
        /*000a*/ 	.short	(.L_44 - .L_43)
.L_43:
        /*000c*/ 	.word	0x00000000
        /*0010*/ 	.short	0x0003
        /*0012*/ 	.short	0x0010
        /*0014*/ 	.byte	0x00, 0xf0, 0x11, 0x00


	//----- nvinfo : EIATTR_KPARAM_INFO
	.align		4
.L_44:
        /*0018*/ 	.byte	0x04, 0x17
        /*001a*/ 	.short	(.L_46 - .L_45)
.L_45:
        /*001c*/ 	.word	0x00000000
        /*0020*/ 	.short	0x0002
        /*0022*/ 	.short	0x000c
        /*0024*/ 	.byte	0x00, 0xf0, 0x11, 0x00


	//----- nvinfo : EIATTR_KPARAM_INFO
	.align		4
.L_46:
        /*0028*/ 	.byte	0x04, 0x17
        /*002a*/ 	.short	(.L_48 - .L_47)
.L_47:
        /*002c*/ 	.word	0x00000000
        /*0030*/ 	.short	0x0001
        /*0032*/ 	.short	0x0008
        /*0034*/ 	.byte	0x00, 0xf0, 0x11, 0x00


	//----- nvinfo : EIATTR_KPARAM_INFO
	.align		4
.L_48:
        /*0038*/ 	.byte	0x04, 0x17
        /*003a*/ 	.short	(.L_50 - .L_49)
.L_49:
        /*003c*/ 	.word	0x00000000
        /*0040*/ 	.short	0x0000
        /*0042*/ 	.short	0x0000
        /*0044*/ 	.byte	0x00, 0xf5, 0x21, 0x00


	//----- nvinfo : EIATTR_SPARSE_MMA_MASK
	.align		4
.L_50:
        /*0048*/ 	.byte	0x03, 0x50
        /*004a*/ 	.short	0x0000


	//----- nvinfo : EIATTR_MAXREG_COUNT
	.align		4
        /*004c*/ 	.byte	0x03, 0x1b
        /*004e*/ 	.short	0x00ff


	//----- nvinfo : EIATTR_MERCURY_ISA_VERSION
	.align		4
        /*0050*/ 	.byte	0x03, 0x5f
        /*0052*/ 	.short	0x0101


	//----- nvinfo : EIATTR_VRC_CTA_INIT_COUNT
	.align		4
        /*0054*/ 	.byte	0x02, 0x4a
	.zero		1
	.zero		1


	//----- nvinfo : EIATTR_EXIT_INSTR_OFFSETS
	.align		4
        /*0058*/ 	.byte	0x04, 0x1c
        /*005a*/ 	.short	(.L_52 - .L_51)


	//   ....[0]....
.L_51:
        /*005c*/ 	.word	0x000026f0


	//   ....[1]....
        /*0060*/ 	.word	0x00002860


	//----- nvinfo : EIATTR_CRS_STACK_SIZE
	.align		4
.L_52:
        /*0064*/ 	.byte	0x04, 0x1e
        /*0066*/ 	.short	(.L_54 - .L_53)
.L_53:
        /*0068*/ 	.word	0x00000000


	//----- nvinfo : EIATTR_CBANK_PARAM_SIZE
	.align		4
.L_54:
        /*006c*/ 	.byte	0x03, 0x19
        /*006e*/ 	.short	0x0014


	//----- nvinfo : EIATTR_PARAM_CBANK
	.align		4
        /*0070*/ 	.byte	0x04, 0x0a
        /*0072*/ 	.short	(.L_56 - .L_55)
	.align		4
.L_55:
        /*0074*/ 	.word	index@(.nv.constant0._Z10InitMatrixPPfjji)
        /*0078*/ 	.short	0x0380
        /*007a*/ 	.short	0x0014


	//----- nvinfo : EIATTR_SW_WAR
	.align		4
.L_56:
        /*007c*/ 	.byte	0x04, 0x36
        /*007e*/ 	.short	(.L_58 - .L_57)
.L_57:
        /*0080*/ 	.word	0x00000008
.L_58:


//--------------------- .nv.callgraph             --------------------------
	.section	.nv.callgraph,"",@"SHT_CUDA_CALLGRAPH"
	.align	4
	.sectionentsize	8
	.align		4
        /*0000*/ 	.word	0x00000000
	.align		4
        /*0004*/ 	.word	0xffffffff
	.align		4
        /*0008*/ 	.word	0x00000000
	.align		4
        /*000c*/ 	.word	0xfffffffe
	.align		4
        /*0010*/ 	.word	0x00000000
	.align		4
        /*0014*/ 	.word	0xfffffffd
	.align		4
        /*0018*/ 	.word	0x00000000
	.align		4
        /*001c*/ 	.word	0xfffffffc


//--------------------- .nv.constant4             --------------------------
	.section	.nv.constant4,"a",@progbits
	.align	8
	.align		8
.nv.constant4:
        /*0000*/ 	.dword	precalc_xorwow_matrix
	.align		8
        /*0008*/ 	.dword	precalc_xorwow_offset_matrix
	.align		8
        /*0010*/ 	.dword	mrg32k3aM1
	.align		8
        /*0018*/ 	.dword	mrg32k3aM2
	.align		8
        /*0020*/ 	.dword	mrg32k3aM1SubSeq
	.align		8
        /*0028*/ 	.dword	mrg32k3aM2SubSeq
	.align		8
        /*0030*/ 	.dword	mrg32k3aM1Seq
	.align		8
        /*0038*/ 	.dword	mrg32k3aM2Seq


//--------------------- .nv.constant3             --------------------------
	.section	.nv.constant3,"a",@progbits
	.align	8
.nv.constant3:
	.type		__cr_lgamma_table,@object
	.size		__cr_lgamma_table,(.L_8 - __cr_lgamma_table)
__cr_lgamma_table:
        /*0000*/ 	.byte	0x00, 0x00, 0x00, 0x00, 0x00, 0x00, 0x00, 0x00, 0x00, 0x00, 0x00, 0x00, 0x00, 0x00, 0x00, 0x00
        /*0010*/ 	.byte	0xef, 0x39, 0xfa, 0xfe, 0x42, 0x2e, 0xe6, 0x3f, 0x02, 0x20, 0x2a, 0xfa, 0x0b, 0xab, 0xfc, 0x3f
        /*0020*/ 	.byte	0xf9, 0x2c, 0x92, 0x7c, 0xa7, 0x6c, 0x09, 0x40, 0xc9, 0x79, 0x44, 0x3c, 0x64, 0x26, 0x13, 0x40
        /*0030*/ 	.byte	0xca, 0x01, 0xcf, 0x3a, 0x27, 0x51, 0x1a, 0x40, 0x30, 0xcc, 0x2d, 0xf3, 0xe1, 0x0c, 0x21, 0x40
        /*0040*/ 	.byte	0x0d, 0xb7, 0xfc, 0x82, 0x8e, 0x35, 0x25, 0x40
.L_8:


//--------------------- .text._Z8MultiplyPPfS0_S0_jjj --------------------------
	.section	.text._Z8MultiplyPPfS0_S0_jjj,"ax",@progbits
	.align	128
        .global         _Z8MultiplyPPfS0_S0_jjj
        .type           _Z8MultiplyPPfS0_S0_jjj,@function
        .size           _Z8MultiplyPPfS0_S0_jjj,(.L_x_18 - _Z8MultiplyPPfS0_S0_jjj)
        .other          _Z8MultiplyPPfS0_S0_jjj,@"STO_CUDA_ENTRY STV_DEFAULT"
_Z8MultiplyPPfS0_S0_jjj:
.text._Z8MultiplyPPfS0_S0_jjj:
[----:B------:R-:W-:Y:S01]  /*0000*/  LDC R1, c[0x0][0x37c] ;  /* 0x0000df00ff017b82 */ /* 0x000fe20000000800 */
[----:B------:R-:W0:Y:S01]  /*0010*/  S2R R0, SR_CTAID.X ;  /* 0x0000000000007919 */ /* 0x000e220000002500 */
[----:B------:R-:W1:Y:S01]  /*0020*/  LDCU UR4, c[0x0][0x364] ;  /* 0x00006c80ff0477ac */ /* 0x000e620008000800 */
[----:B------:R-:W0:Y:S01]  /*0030*/  S2R R3, SR_TID.X ;  /* 0x0000000000037919 */ /* 0x000e220000002100 */
[----:B------:R-:W0:Y:S01]  /*0040*/  LDCU UR5, c[0x0][0x360] ;  /* 0x00006c00ff0577ac */ /* 0x000e220008000800 */
[----:B------:R-:W1:Y:S01]  /*0050*/  S2R R5, SR_CTAID.Y ;  /* 0x0000000000057919 */ /* 0x000e620000002600 */
[----:B------:R-:W2:Y:S01]  /*0060*/  LDCU UR6, c[0x0][0x3a0] ;  /* 0x00007400ff0677ac */ /* 0x000ea20008000800 */
[----:B------:R-:W1:Y:S01]  /*0070*/  S2R R2, SR_TID.Y ;  /* 0x0000000000027919 */ /* 0x000e620000002200 */
[----:B------:R-:W3:Y:S01]  /*0080*/  LDCU.64 UR8, c[0x0][0x398] ;  /* 0x00007300ff0877ac */ /* 0x000ee20008000a00 */
[----:B0-----:R-:W-:-:S05]  /*0090*/  IMAD R0, R0, UR5, R3 ;  /* 0x0000000500007c24 */ /* 0x001fca000f8e0203 */
[----:B--2---:R-:W-:Y:S01]  /*00a0*/  ISETP.GE.U32.AND P0, PT, R0, UR6, PT ;  /* 0x0000000600007c0c */ /* 0x004fe2000bf06070 */
[----:B-1----:R-:W-:-:S05]  /*00b0*/  IMAD R5, R5, UR4, R2 ;  /* 0x0000000405057c24 */ /* 0x002fca000f8e0202 */
[----:B---3--:R-:W-:-:S04]  /*00c0*/  ISETP.GE.U32.OR P0, PT, R5, UR8, P0 ;  /* 0x0000000805007c0c */ /* 0x008fc80008706470 */
[----:B------:R-:W-:-:S13]  /*00d0*/  ISETP.EQ.OR P0, PT, RZ, UR9, P0 ;  /* 0x00000009ff007c0c */ /* 0x000fda0008702670 */
[----:B------:R-:W-:Y:S05]  /*00e0*/  @P0 EXIT ;  /* 0x000000000000094d */ /* 0x000fea0003800000 */
[----:B------:R-:W0:Y:S01]  /*00f0*/  LDC.64 R2, c[0x0][0x390] ;  /* 0x0000e400ff027b82 */ /* 0x000e220000000a00 */
[----:B------:R-:W-:Y:S02]  /*0100*/  UIADD3 UR4, UPT, UPT, UR9, -0x1, URZ ;  /* 0xffffffff09047890 */ /* 0x000fe4000fffe0ff */
[----:B------:R-:W-:Y:S02]  /*0110*/  ULOP3.LUT UR5, UR9, 0xf, URZ, 0xc0, !UPT ;  /* 0x0000000f09057892 */ /* 0x000fe4000f8ec0ff */
[----:B------:R-:W-:Y:S01]  /*0120*/  UISETP.GE.U32.AND UP0, UPT, UR4, 0xf, UPT ;  /* 0x0000000f0400788c */ /* 0x000fe2000bf06070 */
[----:B------:R-:W1:Y:S01]  /*0130*/  LDCU.64 UR6, c[0x0][0x358] ;  /* 0x00006b00ff0677ac */ /* 0x000e620008000a00 */
[----:B0-----:R-:W-:-:S07]  /*0140*/  IMAD.WIDE.U32 R2, R5, 0x8, R2 ;  /* 0x0000000805027825 */ /* 0x001fce00078e0002 */
[----:B-1----:R-:W-:Y:S05]  /*0150*/  BRA.U !UP0, `(.L_x_0) ;  /* 0x0000000508547547 */ /* 0x002fea000b800000 */
[----:B------:R-:W-:-:S04]  /*0160*/  ULOP3.LUT UR4, UR9, 0xfffffff0, URZ, 0xc0, !UPT ;  /* 0xfffffff009047892 */ /* 0x000fc8000f8ec0ff */
[----:B------:R-:W-:-:S12]  /*0170*/  UIADD3 UR4, UPT, UPT, -UR4, URZ, URZ ;  /* 0x000000ff04047290 */ /* 0x000fd8000fffe1ff */
.L_x_1:
[----:B-1----:R-:W2:Y:S02]  /*0180*/  LDG.E.64 R4, desc[UR6][R2.64] ;  /* 0x0000000602047981 */ /* 0x002ea4000c1e1b00 */
[----:B--2---:R-:W-:-:S05]  /*0190*/  IMAD.WIDE.U32 R4, R0, 0x4, R4 ;  /* 0x0000000400047825 */ /* 0x004fca00078e0004 */
[----:B------:R-:W2:Y:S02]  /*01a0*/  LDG.E R6, desc[UR6][R4.64] ;  /* 0x0000000604067981 */ /* 0x000ea4000c1e1900 */
[----:B--2---:R-:W-:-:S05]  /*01b0*/  FADD R11, R6, 1 ;  /* 0x3f800000060b7421 */ /* 0x004fca0000000000 */
[----:B------:R0:W-:Y:S04]  /*01c0*/  STG.E desc[UR6][R4.64], R11 ;  /* 0x0000000b04007986 */ /* 0x0001e8000c101906 */
[----:B------:R-:W2:Y:S02]  /*01d0*/  LDG.E.64 R6, desc[UR6][R2.64] ;  /* 0x0000000602067981 */ /* 0x000ea4000c1e1b00 */
        /* <DEDUP_REMOVED lines=9> */
[----:B0-----:R-:W3:Y:S02]  /*0270*/  LDG.E.64 R4, desc[UR6][R2.64] ;  /* 0x0000000602047981 */ /* 0x001ee4000c1e1b00 */
[----:B---3--:R-:W-:-:S05]  /*0280*/  IMAD.WIDE.U32 R4, R0, 0x4, R4 ;  /* 0x0000000400047825 */ /* 0x008fca00078e0004 */
[----:B------:R-:W3:Y:S02]  /*0290*/  LDG.E R10, desc[UR6][R4.64] ;  /* 0x00000006040a7981 */ /* 0x000ee4000c1e1900 */
[----:B---3--:R-:W-:-:S05]  /*02a0*/  FADD R11, R10, 1 ;  /* 0x3f8000000a0b7421 */ /* 0x008fca0000000000 */
[----:B------:R0:W-:Y:S04]  /*02b0*/  STG.E desc[UR6][R4.64], R11 ;  /* 0x0000000b04007986 */ /* 0x0001e8000c101906 */
[----:B-1----:R-:W3:Y:S02]  /*02c0*/  LDG.E.64 R6, desc[UR6][R2.64] ;  /* 0x0000000602067981 */ /* 0x002ee4000c1e1b00 */
[----:B---3--:R-:W-:-:S05]  /*02d0*/  IMAD.WIDE.U32 R6, R0, 0x4, R6 ;  /* 0x0000000400067825 */ /* 0x008fca00078e0006 */
[----:B------:R-:W3:Y:S02]  /*02e0*/  LDG.E R10, desc[UR6][R6.64] ;  /* 0x00000006060a7981 */ /* 0x000ee4000c1e1900 */
[----:B---3--:R-:W-:-:S05]  /*02f0*/  FADD R13, R10, 1 ;  /* 0x3f8000000a0d7421 */ /* 0x008fca0000000000 */
[----:B------:R1:W-:Y:S04]  /*0300*/  STG.E desc[UR6][R6.64], R13 ;  /* 0x0000000d06007986 */ /* 0x0003e8000c101906 */
[----:B--2---:R-:W2:Y:S02]  /*0310*/  LDG.E.64 R8, desc[UR6][R2.64] ;  /* 0x0000000602087981 */ /* 0x004ea4000c1e1b00 */
        /* <DEDUP_REMOVED lines=49> */
[----:B0-----:R-:W2:Y:S02]  /*0630*/  LDG.E.64 R4, desc[UR6][R2.64] ;  /* 0x0000000602047981 */ /* 0x001ea4000c1e1b00 */
[----:B--2---:R-:W-:-:S05]  /*0640*/  IMAD.WIDE.U32 R4, R0, 0x4, R4 ;  /* 0x0000000400047825 */ /* 0x004fca00078e0004 */
[----:B------:R-:W2:Y:S01]  /*0650*/  LDG.E R10, desc[UR6][R4.64] ;  /* 0x00000006040a7981 */ /* 0x000ea2000c1e1900 */
[----:B------:R-:W-:-:S04]  /*0660*/  UIADD3 UR4, UPT, UPT, UR4, 0x10, URZ ;  /* 0x0000001004047890 */ /* 0x000fc8000fffe0ff */
[----:B------:R-:W-:Y:S01]  /*0670*/  UISETP.NE.AND UP0, UPT, UR4, URZ, UPT ;  /* 0x000000ff0400728c */ /* 0x000fe2000bf05270 */
[----:B--2---:R-:W-:-:S05]  /*0680*/  FADD R11, R10, 1 ;  /* 0x3f8000000a0b7421 */ /* 0x004fca0000000000 */
[----:B------:R1:W-:Y:S03]  /*0690*/  STG.E desc[UR6][R4.64], R11 ;  /* 0x0000000b04007986 */ /* 0x0003e6000c101906 */
[----:B------:R-:W-:Y:S05]  /*06a0*/  BRA.U UP0, `(.L_x_1) ;  /* 0xfffffff900b47547 */ /* 0x000fea000b83ffff */
.L_x_0:
[----:B------:R-:W-:-:S13]  /*06b0*/  ISETP.NE.AND P0, PT, RZ, UR5, PT ;  /* 0x00000005ff007c0c */ /* 0x000fda000bf05270 */
[----:B------:R-:W-:Y:S05]  /*06c0*/  @!P0 EXIT ;  /* 0x000000000000894d */ /* 0x000fea0003800000 */
[----:B------:R-:W-:Y:S02]  /*06d0*/  UISETP.GE.U32.AND UP0, UPT, UR5, 0x8, UPT ;  /* 0x000000080500788c */ /* 0x000fe4000bf06070 */
[----:B------:R-:W-:-:S07]  /*06e0*/  ULOP3.LUT UR4, UR9, 0x7, URZ, 0xc0, !UPT ;  /* 0x0000000709047892 */ /* 0x000fce000f8ec0ff */
[----:B------:R-:W-:Y:S05]  /*06f0*/  BRA.U !UP0, `(.L_x_2) ;  /* 0x0000000108a07547 */ /* 0x000fea000b800000 */
        /* <DEDUP_REMOVED lines=39> */
[----:B------:R2:W-:Y:S02]  /*0970*/  STG.E desc[UR6][R6.64], R13 ;  /* 0x0000000d06007986 */ /* 0x0005e4000c101906 */
.L_x_2:
[----:B------:R-:W-:-:S13]  /*0980*/  ISETP.NE.AND P0, PT, RZ, UR4, PT ;  /* 0x00000004ff007c0c */ /* 0x000fda000bf05270 */
[----:B------:R-:W-:Y:S05]  /*0990*/  @!P0 EXIT ;  /* 0x000000000000894d */ /* 0x000fea0003800000 */
[----:B------:R-:W-:Y:S02]  /*09a0*/  UISETP.GE.U32.AND UP0, UPT, UR4, 0x4, UPT ;  /* 0x000000040400788c */ /* 0x000fe4000bf06070 */
[----:B------:R-:W-:-:S07]  /*09b0*/  ULOP3.LUT UR4, UR9, 0x3, URZ, 0xc0, !UPT ;  /* 0x0000000309047892 */ /* 0x000fce000f8ec0ff */
[----:B------:R-:W-:Y:S05]  /*09c0*/  BRA.U !UP0, `(.L_x_3) ;  /* 0x0000000108507547 */ /* 0x000fea000b800000 */
[----:B-12---:R-:W2:Y:S02]  /*09d0*/  LDG.E.64 R4, desc[UR6][R2.64] ;  /* 0x0000000602047981 */ /* 0x006ea4000c1e1b00 */
        /* <DEDUP_REMOVED lines=14> */
[----:B0-----:R-:W2:Y:S02]  /*0ac0*/  LDG.E.64 R4, desc[UR6][R2.64] ;  /* 0x0000000602047981 */ /* 0x001ea4000c1e1b00 */
[----:B--2---:R-:W-:-:S05]  /*0ad0*/  IMAD.WIDE.U32 R4, R0, 0x4, R4 ;  /* 0x0000000400047825 */ /* 0x004fca00078e0004 */
[----:B------:R-:W2:Y:S02]  /*0ae0*/  LDG.E R10, desc[UR6][R4.64] ;  /* 0x00000006040a7981 */ /* 0x000ea4000c1e1900 */
[----:B--2---:R-:W-:-:S05]  /*0af0*/  FADD R11, R10, 1 ;  /* 0x3f8000000a0b7421 */ /* 0x004fca0000000000 */
[----:B------:R3:W-:Y:S02]  /*0b00*/  STG.E desc[UR6][R4.64], R11 ;  /* 0x0000000b04007986 */ /* 0x0007e4000c101906 */
.L_x_3:
[----:B------:R-:W-:-:S13]  /*0b10*/  ISETP.NE.AND P0, PT, RZ, UR4, PT ;  /* 0x00000004ff007c0c */ /* 0x000fda000bf05270 */
[----:B------:R-:W-:Y:S05]  /*0b20*/  @!P0 EXIT ;  /* 0x000000000000894d */ /* 0x000fea0003800000 */
[----:B------:R-:W-:-:S12]  /*0b30*/  UIADD3 UR4, UPT, UPT, -UR4, URZ, URZ ;  /* 0x000000ff04047290 */ /* 0x000fd8000fffe1ff */
.L_x_4:
[----:B0123--:R-:W2:Y:S02]  /*0b40*/  LDG.E.64 R4, desc[UR6][R2.64] ;  /* 0x0000000602047981 */ /* 0x00fea4000c1e1b00 */
[----:B--2---:R-:W-:-:S05]  /*0b50*/  IMAD.WIDE.U32 R4, R0, 0x4, R4 ;  /* 0x0000000400047825 */ /* 0x004fca00078e0004 */
[----:B------:R-:W2:Y:S01]  /*0b60*/  LDG.E R6, desc[UR6][R4.64] ;  /* 0x0000000604067981 */ /* 0x000ea2000c1e1900 */
[----:B------:R-:W-:-:S04]  /*0b70*/  UIADD3 UR4, UPT, UPT, UR4, 0x1, URZ ;  /* 0x0000000104047890 */ /* 0x000fc8000fffe0ff */
[----:B------:R-:W-:Y:S01]  /*0b80*/  UISETP.NE.AND UP0, UPT, UR4, URZ, UPT ;  /* 0x000000ff0400728c */ /* 0x000fe2000bf05270 */
[----:B--2---:R-:W-:-:S05]  /*0b90*/  FADD R7, R6, 1 ;  /* 0x3f80000006077421 */ /* 0x004fca0000000000 */
[----:B------:R0:W-:Y:S03]  /*0ba0*/  STG.E desc[UR6][R4.64], R7 ;  /* 0x0000000704007986 */ /* 0x0001e6000c101906 */
[----:B------:R-:W-:Y:S05]  /*0bb0*/  BRA.U UP0, `(.L_x_4) ;  /* 0xfffffffd00e07547 */ /* 0x000fea000b83ffff */
[----:B------:R-:W-:Y:S05]  /*0bc0*/  EXIT ;  /* 0x000000000000794d */ /* 0x000fea0003800000 */
.L_x_5:
[----:B------:R-:W-:-:S00]  /*0bd0*/  BRA `(.L_x_5) ;  /* 0xfffffffc00fc7947 */ /* 0x000fc0000383ffff */
[----:B------:R-:W-:-:S00]  /*0be0*/  NOP ;  /* 0x0000000000007918 */ /* 0x000fc00000000000 */
        /* <DEDUP_REMOVED lines=9> */
.L_x_18:


//--------------------- .text._Z10InitMatrixPPfjji --------------------------
	.section	.text._Z10InitMatrixPPfjji,"ax",@progbits
	.align	128
        .global         _Z10InitMatrixPPfjji
        .type           _Z10InitMatrixPPfjji,@function
        .size           _Z10InitMatrixPPfjji,(.L_x_19 - _Z10InitMatrixPPfjji)
        .other          _Z10InitMatrixPPfjji,@"STO_CUDA_ENTRY STV_DEFAULT"
_Z10InitMatrixPPfjji:
.text._Z10InitMatrixPPfjji:
[----:B------:R-:W0:Y:S01]  /*0000*/  LDC R1, c[0x0][0x37c] ;  /* 0x0000df00ff017b82 */ /* 0x000e220000000800 */
[----:B------:R-:W1:Y:S01]  /*0010*/  S2R R10, SR_CTAID.Y ;  /* 0x00000000000a7919 */ /* 0x000e620000002600 */
[----:B------:R-:W1:Y:S01]  /*0020*/  LDCU UR4, c[0x0][0x364] ;  /* 0x00006c80ff0477ac */ /* 0x000e620008000800 */
[----:B0-----:R-:W-:Y:S01]  /*0030*/  VIADD R1, R1, 0xffffffd0 ;  /* 0xffffffd001017836 */ /* 0x001fe20000000000 */
[----:B------:R-:W-:Y:S01]  /*0040*/  BSSY.RECONVERGENT B0, `(.L_x_6) ;  /* 0x0000267000007945 */ /* 0x000fe20003800200 */
[----:B------:R-:W1:Y:S01]  /*0050*/  S2R R3, SR_TID.Y ;  /* 0x0000000000037919 */ /* 0x000e620000002200 */
[----:B------:R-:W0:Y:S01]  /*0060*/  LDCU UR5, c[0x0][0x360] ;  /* 0x00006c00ff0577ac */ /* 0x000e220008000800 */
[----:B------:R-:W-:Y:S01]  /*0070*/  IMAD.MOV.U32 R7, RZ, RZ, -0x75bd8fc ;  /* 0xf8a42704ff077424 */ /* 0x000fe200078e00ff */
[----:B------:R-:W0:Y:S01]  /*0080*/  S2R R11, SR_CTAID.X ;  /* 0x00000000000b7919 */ /* 0x000e220000002500 */
[----:B------:R-:W2:Y:S01]  /*0090*/  LDCU UR6, c[0x0][0x38c] ;  /* 0x00007180ff0677ac */ /* 0x000ea20008000800 */
[----:B------:R-:W-:Y:S01]  /*00a0*/  IMAD.MOV.U32 R4, RZ, RZ, -0x23270784 ;  /* 0xdcd8f87cff047424 */ /* 0x000fe200078e00ff */
[----:B------:R-:W0:Y:S01]  /*00b0*/  S2R R0, SR_TID.X ;  /* 0x0000000000007919 */ /* 0x000e220000002100 */
[----:B------:R-:W3:Y:S01]  /*00c0*/  LDCU UR7, c[0x0][0x390] ;  /* 0x00007200ff0777ac */ /* 0x000ee20008000800 */
[----:B-1----:R-:W-:-:S05]  /*00d0*/  IMAD R10, R10, UR4, R3 ;  /* 0x000000040a0a7c24 */ /* 0x002fca000f8e0203 */
[----:B------:R-:W-:Y:S01]  /*00e0*/  ISETP.NE.AND P0, PT, R10, RZ, PT ;  /* 0x000000ff0a00720c */ /* 0x000fe20003f05270 */
[----:B0-----:R-:W-:-:S04]  /*00f0*/  IMAD R11, R11, UR5, R0 ;  /* 0x000000050b0b7c24 */ /* 0x001fc8000f8e0200 */
[----:B--2---:R-:W-:-:S04]  /*0100*/  IMAD R0, R10, UR6, R11 ;  /* 0x000000060a007c24 */ /* 0x004fc8000f8e020b */
[----:B---3--:R-:W-:Y:S01]  /*0110*/  IMAD R0, R0, UR7, RZ ;  /* 0x0000000700007c24 */ /* 0x008fe2000f8e02ff */
[----:B------:R-:W0:Y:S04]  /*0120*/  LDCU.64 UR6, c[0x0][0x358] ;  /* 0x00006b00ff0677ac */ /* 0x000e280008000a00 */
[----:B------:R-:W-:-:S05]  /*0130*/  LOP3.LUT R0, R0, 0xaad26b49, RZ, 0x3c, !PT ;  /* 0xaad26b4900007812 */ /* 0x000fca00078e3cff */
[----:B------:R-:W-:-:S04]  /*0140*/  IMAD R0, R0, 0x4182bed5, RZ ;  /* 0x4182bed500007824 */ /* 0x000fc800078e02ff */
[C---:B------:R-:W-:Y:S01]  /*0150*/  VIADD R5, R0.reuse, 0x583f19 ;  /* 0x00583f1900057836 */ /* 0x040fe20000000000 */
[C---:B------:R-:W-:Y:S01]  /*0160*/  LOP3.LUT R6, R0.reuse, 0x159a55e5, RZ, 0x3c, !PT ;  /* 0x159a55e500067812 */ /* 0x040fe200078e3cff */
[C---:B------:R-:W-:Y:S02]  /*0170*/  VIADD R2, R0.reuse, 0xd9f6dc18 ;  /* 0xd9f6dc1800027836 */ /* 0x040fe40000000000 */
[----:B------:R-:W-:Y:S01]  /*0180*/  VIADD R3, R0, 0x75bcd15 ;  /* 0x075bcd1500037836 */ /* 0x000fe20000000000 */
[----:B------:R1:W-:Y:S04]  /*0190*/  STL.64 [R1+0x10], R4 ;  /* 0x0000100401007387 */ /* 0x0003e80000100a00 */
[----:B------:R1:W-:Y:S04]  /*01a0*/  STL.64 [R1+0x8], R6 ;  /* 0x0000080601007387 */ /* 0x0003e80000100a00 */
[----:B------:R1:W-:Y:S01]  /*01b0*/  STL.64 [R1], R2 ;  /* 0x0000000201007387 */ /* 0x0003e20000100a00 */
[----:B0-----:R-:W-:Y:S05]  /*01c0*/  @!P0 BRA `(.L_x_7) ;  /* 0x0000002400388947 */ /* 0x001fea0003800000 */
[----:B------:R-:W-:Y:S02]  /*01d0*/  IMAD.MOV.U32 R12, RZ, RZ, RZ ;  /* 0x000000ffff0c7224 */ /* 0x000fe400078e00ff */
[----:B------:R-:W-:Y:S02]  /*01e0*/  IMAD.MOV.U32 R13, RZ, RZ, R10 ;  /* 0x000000ffff0d7224 */ /* 0x000fe400078e000a */
[----:B-1----:R-:W-:-:S07]  /*01f0*/  IMAD.MOV.U32 R2, RZ, RZ, RZ ;  /* 0x000000ffff027224 */ /* 0x002fce00078e00ff */
.L_x_16:
[----:B------:R-:W-:Y:S01]  /*0200*/  LOP3.LUT R0, R13, 0x3, RZ, 0xc0, !PT ;  /* 0x000000030d007812 */ /* 0x000fe200078ec0ff */
[----:B------:R-:W-:Y:S03]  /*0210*/  BSSY.RECONVERGENT B1, `(.L_x_8) ;  /* 0x0000243000017945 */ /* 0x000fe60003800200 */
[----:B------:R-:W-:-:S04]  /*0220*/  ISETP.NE.U32.AND P0, PT, R0, RZ, PT ;  /* 0x000000ff0000720c */ /* 0x000fc80003f05070 */
[----:B------:R-:W-:-:S13]  /*0230*/  ISETP.NE.AND.EX P0, PT, RZ, RZ, PT, P0 ;  /* 0x000000ffff00720c */ /* 0x000fda0003f05300 */
[----:B0-----:R-:W-:Y:S05]  /*0240*/  @!P0 BRA `(.L_x_9) ;  /* 0x0000002000fc8947 */ /* 0x001fea0003800000 */
[----:B------:R-:W0:Y:S01]  /*0250*/  LDC.64 R8, c[0x4][RZ] ;  /* 0x01000000ff087b82 */ /* 0x000e220000000a00 */
[----:B------:R-:W-:Y:S01]  /*0260*/  IMAD.MOV.U32 R0, RZ, RZ, RZ ;  /* 0x000000ffff007224 */ /* 0x000fe200078e00ff */
[----:B------:R-:W-:Y:S02]  /*0270*/  CS2R R4, SRZ ;  /* 0x0000000000047805 */ /* 0x000fe4000001ff00 */
[----:B------:R-:W-:Y:S01]  /*0280*/  CS2R R6, SRZ ;  /* 0x0000000000067805 */ /* 0x000fe2000001ff00 */
[----:B------:R-:W-:Y:S02]  /*0290*/  IMAD.MOV.U32 R3, RZ, RZ, RZ ;  /* 0x000000ffff037224 */ /* 0x000fe400078e00ff */
[----:B0-----:R-:W-:-:S07]  /*02a0*/  IMAD.WIDE.U32 R8, R12, 0xc80, R8 ;  /* 0x00000c800c087825 */ /* 0x001fce00078e0008 */
.L_x_11:
[----:B------:R-:W-:-:S06]  /*02b0*/  IMAD R16, R0, 0x4, R1 ;  /* 0x0000000400107824 */ /* 0x000fcc00078e0201 */
[----:B------:R-:W5:Y:S01]  /*02c0*/  LDL R16, [R16+0x4] ;  /* 0x0000040010107983 */ /* 0x000f620000100800 */
[----:B------:R-:W-:-:S05]  /*02d0*/  UMOV UR4, URZ ;  /* 0x000000ff00047c82 */ /* 0x000fca0008000000 */
.L_x_10:
[----:B-----5:R-:W-:Y:S01]  /*02e0*/  SHF.R.U32.HI R21, RZ, UR4, R16 ;  /* 0x00000004ff157c19 */ /* 0x020fe20008011610 */
[----:B------:R-:W-:-:S03]  /*02f0*/  IMAD.SHL.U32 R14, R0, 0x20, RZ ;  /* 0x00000020000e7824 */ /* 0x000fc600078e00ff */
[----:B------:R-:W-:Y:S01]  /*0300*/  LOP3.LUT R15, R21, 0x1, RZ, 0xc0, !PT ;  /* 0x00000001150f7812 */ /* 0x000fe200078ec0ff */
[----:B------:R-:W-:-:S03]  /*0310*/  VIADD R14, R14, UR4 ;  /* 0x000000040e0e7c36 */ /* 0x000fc60008000000 */
[----:B------:R-:W-:Y:S01]  /*0320*/  ISETP.NE.U32.AND P0, PT, R15, 0x1, PT ;  /* 0x000000010f00780c */ /* 0x000fe20003f05070 */
[----:B------:R-:W-:-:S03]  /*0330*/  IMAD R15, R14, 0x5, RZ ;  /* 0x000000050e0f7824 */ /* 0x000fc600078e02ff */
[----:B------:R-:W-:Y:S01]  /*0340*/  R2P PR, R21, 0x7e ;  /* 0x0000007e15007804 */ /* 0x000fe20000000000 */
[----:B------:R-:W-:-:S08]  /*0350*/  IMAD.WIDE.U32 R14, R15, 0x4, R8 ;  /* 0x000000040f0e7825 */ /* 0x000fd000078e0008 */
[----:B------:R-:W2:Y:S04]  /*0360*/  @!P0 LDG.E R20, desc[UR6][R14.64+0x10] ;  /* 0x000010060e148981 */ /* 0x000ea8000c1e1900 */
[----:B------:R-:W3:Y:S04]  /*0370*/  @P1 LDG.E R22, desc[UR6][R14.64+0x24] ;  /* 0x000024060e161981 */ /* 0x000ee8000c1e1900 */
[----:B------:R-:W4:Y:S04]  /*0380*/  @P2 LDG.E R24, desc[UR6][R14.64+0x38] ;  /* 0x000038060e182981 */ /* 0x000f28000c1e1900 */
[----:B------:R-:W4:Y:S04]  /*0390*/  @P3 LDG.E R26, desc[UR6][R14.64+0x4c] ;  /* 0x00004c060e1a3981 */ /* 0x000f28000c1e1900 */
[----:B------:R-:W4:Y:S04]  /*03a0*/  @P4 LDG.E R28, desc[UR6][R14.64+0x60] ;  /* 0x000060060e1c4981 */ /* 0x000f28000c1e1900 */
[----:B------:R-:W4:Y:S04]  /*03b0*/  @!P0 LDG.E R18, desc[UR6][R14.64] ;  /* 0x000000060e128981 */ /* 0x000f28000c1e1900 */
[----:B------:R-:W4:Y:S04]  /*03c0*/  @!P0 LDG.E R17, desc[UR6][R14.64+0x4] ;  /* 0x000004060e118981 */ /* 0x000f28000c1e1900 */
[----:B------:R-:W4:Y:S04]  /*03d0*/  @P5 LDG.E R19, desc[UR6][R14.64+0x74] ;  /* 0x000074060e135981 */ /* 0x000f28000c1e1900 */
[----:B------:R-:W4:Y:S04]  /*03e0*/  @P1 LDG.E R23, desc[UR6][R14.64+0x20] ;  /* 0x000020060e171981 */ /* 0x000f28000c1e1900 */
[----:B------:R-:W4:Y:S01]  /*03f0*/  @P3 LDG.E R25, desc[UR6][R14.64+0x48] ;  /* 0x000048060e193981 */ /* 0x000f22000c1e1900 */
[----:B--2---:R-:W-:-:S03]  /*0400*/  @!P0 LOP3.LUT R5, R5, R20, RZ, 0x3c, !PT ;  /* 0x0000001405058212 */ /* 0x004fc600078e3cff */
[----:B------:R-:W2:Y:S01]  /*0410*/  @P1 LDG.E R20, desc[UR6][R14.64+0x14] ;  /* 0x000014060e141981 */ /* 0x000ea2000c1e1900 */
[----:B---3--:R-:W-:-:S03]  /*0420*/  @P1 LOP3.LUT R5, R5, R22, RZ, 0x3c, !PT ;  /* 0x0000001605051212 */ /* 0x008fc600078e3cff */
[----:B------:R-:W3:Y:S01]  /*0430*/  @P1 LDG.E R22, desc[UR6][R14.64+0x1c] ;  /* 0x00001c060e161981 */ /* 0x000ee2000c1e1900 */
[----:B----4-:R-:W-:-:S03]  /*0440*/  @P2 LOP3.LUT R5, R5, R24, RZ, 0x3c, !PT ;  /* 0x0000001805052212 */ /* 0x010fc600078e3cff */
[----:B------:R-:W4:Y:S01]  /*0450*/  @P2 LDG.E R24, desc[UR6][R14.64+0x28] ;  /* 0x000028060e182981 */ /* 0x000f22000c1e1900 */
[----:B------:R-:W-:-:S03]  /*0460*/  @P3 LOP3.LUT R5, R5, R26, RZ, 0x3c, !PT ;  /* 0x0000001a05053212 */ /* 0x000fc600078e3cff */
[----:B------:R-:W3:Y:S01]  /*0470*/  @P6 LDG.E R26, desc[UR6][R14.64+0x88] ;  /* 0x000088060e1a6981 */ /* 0x000ee2000c1e1900 */
[----:B------:R-:W-:Y:S02]  /*0480*/  @P4 LOP3.LUT R5, R5, R28, RZ, 0x3c, !PT ;  /* 0x0000001c05054212 */ /* 0x000fe400078e3cff */
[----:B------:R-:W-:Y:S02]  /*0490*/  @!P0 LOP3.LUT R3, R3, R18, RZ, 0x3c, !PT ;  /* 0x0000001203038212 */ /* 0x000fe400078e3cff */
[----:B------:R-:W3:Y:S01]  /*04a0*/  @!P0 LDG.E R18, desc[UR6][R14.64+0x8] ;  /* 0x000008060e128981 */ /* 0x000ee2000c1e1900 */
[----:B------:R-:W-:-:S03]  /*04b0*/  @!P0 LOP3.LUT R6, R6, R17, RZ, 0x3c, !PT ;  /* 0x0000001106068212 */ /* 0x000fc600078e3cff */
[----:B------:R-:W3:Y:S01]  /*04c0*/  @!P0 LDG.E R17, desc[UR6][R14.64+0xc] ;  /* 0x00000c060e118981 */ /* 0x000ee2000c1e1900 */
[----:B------:R-:W-:-:S03]  /*04d0*/  @P5 LOP3.LUT R5, R5, R19, RZ, 0x3c, !PT ;  /* 0x0000001305055212 */ /* 0x000fc600078e3cff */
[----:B------:R-:W3:Y:S01]  /*04e0*/  @P1 LDG.E R19, desc[UR6][R14.64+0x18] ;  /* 0x000018060e131981 */ /* 0x000ee2000c1e1900 */
[----:B--2---:R-:W-:-:S03]  /*04f0*/  @P1 LOP3.LUT R3, R3, R20, RZ, 0x3c, !PT ;  /* 0x0000001403031212 */ /* 0x004fc600078e3cff */
[----:B------:R-:W2:Y:S01]  /*0500*/  @P3 LDG.E R20, desc[UR6][R14.64+0x3c] ;  /* 0x00003c060e143981 */ /* 0x000ea2000c1e1900 */
[----:B----4-:R-:W-:-:S03]  /*0510*/  @P2 LOP3.LUT R3, R3, R24, RZ, 0x3c, !PT ;  /* 0x0000001803032212 */ /* 0x010fc600078e3cff */
[----:B------:R-:W4:Y:S01]  /*0520*/  @P4 LDG.E R24, desc[UR6][R14.64+0x50] ;  /* 0x000050060e184981 */ /* 0x000f22000c1e1900 */
[----:B---3--:R-:W-:-:S03]  /*0530*/  @!P0 LOP3.LUT R7, R7, R18, RZ, 0x3c, !PT ;  /* 0x0000001207078212 */ /* 0x008fc600078e3cff */
[----:B------:R-:W3:Y:S01]  /*0540*/  @P2 LDG.E R18, desc[UR6][R14.64+0x30] ;  /* 0x000030060e122981 */ /* 0x000ee2000c1e1900 */
[----:B------:R-:W-:-:S03]  /*0550*/  @!P0 LOP3.LUT R4, R4, R17, RZ, 0x3c, !PT ;  /* 0x0000001104048212 */ /* 0x000fc600078e3cff */
[----:B------:R-:W3:Y:S01]  /*0560*/  @P2 LDG.E R17, desc[UR6][R14.64+0x2c] ;  /* 0x00002c060e112981 */ /* 0x000ee2000c1e1900 */
[----:B------:R-:W-:-:S03]  /*0570*/  @P1 LOP3.LUT R6, R6, R19, RZ, 0x3c, !PT ;  /* 0x0000001306061212 */ /* 0x000fc600078e3cff */
[----:B------:R-:W3:Y:S01]  /*0580*/  @P2 LDG.E R19, desc[UR6][R14.64+0x34] ;  /* 0x000034060e132981 */ /* 0x000ee2000c1e1900 */
[----:B------:R-:W-:Y:S02]  /*0590*/  @P1 LOP3.LUT R7, R7, R22, RZ, 0x3c, !PT ;  /* 0x0000001607071212 */ /* 0x000fe400078e3cff */
[----:B------:R-:W-:Y:S01]  /*05a0*/  @P1 LOP3.LUT R4, R4, R23, RZ, 0x3c, !PT ;  /* 0x0000001704041212 */ /* 0x000fe200078e3cff */
[----:B------:R-:W3:Y:S04]  /*05b0*/  @P3 LDG.E R22, desc[UR6][R14.64+0x44] ;  /* 0x000044060e163981 */ /* 0x000ee8000c1e1900 */
[----:B------:R-:W3:Y:S01]  /*05c0*/  @P3 LDG.E R23, desc[UR6][R14.64+0x40] ;  /* 0x000040060e173981 */ /* 0x000ee2000c1e1900 */
[----:B--2---:R-:W-:-:S03]  /*05d0*/  @P3 LOP3.LUT R3, R3, R20, RZ, 0x3c, !PT ;  /* 0x0000001403033212 */ /* 0x004fc600078e3cff */
[----:B------:R-:W2:Y:S01]  /*05e0*/  @P5 LDG.E R20, desc[UR6][R14.64+0x64] ;  /* 0x000064060e145981 */ /* 0x000ea2000c1e1900 */
[----:B----4-:R-:W-:-:S03]  /*05f0*/  @P4 LOP3.LUT R3, R3, R24, RZ, 0x3c, !PT ;  /* 0x0000001803034212 */ /* 0x010fc600078e3cff */
[----:B------:R-:W4:Y:S01]  /*0600*/  @P6 LDG.E R24, desc[UR6][R14.64+0x78] ;  /* 0x000078060e186981 */ /* 0x000f22000c1e1900 */
[----:B---3--:R-:W-:-:S03]  /*0610*/  @P2 LOP3.LUT R7, R7, R18, RZ, 0x3c, !PT ;  /* 0x0000001207072212 */ /* 0x008fc600078e3cff */
[----:B------:R-:W3:Y:S01]  /*0620*/  @P4 LDG.E R18, desc[UR6][R14.64+0x58] ;  /* 0x000058060e124981 */ /* 0x000ee2000c1e1900 */
[----:B------:R-:W-:-:S03]  /*0630*/  @P2 LOP3.LUT R6, R6, R17, RZ, 0x3c, !PT ;  /* 0x0000001106062212 */ /* 0x000fc600078e3cff */
[----:B------:R-:W3:Y:S01]  /*0640*/  @P4 LDG.E R17, desc[UR6][R14.64+0x54] ;  /* 0x000054060e114981 */ /* 0x000ee2000c1e1900 */
[----:B------:R-:W-:-:S03]  /*0650*/  @P2 LOP3.LUT R4, R4, R19, RZ, 0x3c, !PT ;  /* 0x0000001304042212 */ /* 0x000fc600078e3cff */
[----:B------:R-:W3:Y:S01]  /*0660*/  @P4 LDG.E R19, desc[UR6][R14.64+0x5c] ;  /* 0x00005c060e134981 */ /* 0x000ee2000c1e1900 */
[----:B------:R-:W-:Y:S02]  /*0670*/  @P3 LOP3.LUT R7, R7, R22, RZ, 0x3c, !PT ;  /* 0x0000001607073212 */ /* 0x000fe400078e3cff */
[----:B------:R-:W-:Y:S01]  /*0680*/  @P3 LOP3.LUT R4, R4, R25, RZ, 0x3c, !PT ;  /* 0x0000001904043212 */ /* 0x000fe200078e3cff */
[----:B------:R-:W3:Y:S01]  /*0690*/  @P5 LDG.E R22, desc[UR6][R14.64+0x6c] ;  /* 0x00006c060e165981 */ /* 0x000ee2000c1e1900 */
[----:B------:R-:W-:-:S03]  /*06a0*/  @P3 LOP3.LUT R6, R6, R23, RZ, 0x3c, !PT ;  /* 0x0000001706063212 */ /* 0x000fc600078e3cff */
[----:B------:R-:W3:Y:S04]  /*06b0*/  @P5 LDG.E R23, desc[UR6][R14.64+0x68] ;  /* 0x000068060e175981 */ /* 0x000ee8000c1e1900 */
[----:B------:R-:W3:Y:S01]  /*06c0*/  @P5 LDG.E R25, desc[UR6][R14.64+0x70] ;  /* 0x000070060e195981 */ /* 0x000ee2000c1e1900 */
[----:B------:R-:W-:Y:S02]  /*06d0*/  LOP3.LUT P0, RZ, R21, 0x80, RZ, 0xc0, !PT ;  /* 0x0000008015ff7812 */ /* 0x000fe4000780c0ff */
[----:B--2---:R-:W-:-:S11]  /*06e0*/  @P5 LOP3.LUT R3, R3, R20, RZ, 0x3c, !PT ;  /* 0x0000001403035212 */ /* 0x004fd600078e3cff */
        /* <DEDUP_REMOVED lines=15> */
[----:B------:R-:W-:Y:S02]  /*07e0*/  @P6 LOP3.LUT R5, R5, R26, RZ, 0x3c, !PT ;  /* 0x0000001a05056212 */ /* 0x000fe400078e3cff */
[----:B--2---:R-:W-:Y:S02]  /*07f0*/  @P0 LOP3.LUT R3, R3, R20, RZ, 0x3c, !PT ;  /* 0x0000001403030212 */ /* 0x004fe400078e3cff */
[----:B----4-:R-:W-:Y:S02]  /*0800*/  @P0 LOP3.LUT R5, R5, R24, RZ, 0x3c, !PT ;  /* 0x0000001805050212 */ /* 0x010fe400078e3cff */
[----:B---3--:R-:W-:Y:S02]  /*0810*/  @P6 LOP3.LUT R7, R7, R18, RZ, 0x3c, !PT ;  /* 0x0000001207076212 */ /* 0x008fe400078e3cff */
[----:B------:R-:W-:Y:S02]  /*0820*/  @P6 LOP3.LUT R6, R6, R17, RZ, 0x3c, !PT ;  /* 0x0000001106066212 */ /* 0x000fe400078e3cff */
[----:B------:R-:W-:-:S02]  /*0830*/  @P6 LOP3.LUT R4, R4, R19, RZ, 0x3c, !PT ;  /* 0x0000001304046212 */ /* 0x000fc400078e3cff */
[----:B------:R-:W-:Y:S02]  /*0840*/  @P0 LOP3.LUT R7, R7, R22, RZ, 0x3c, !PT ;  /* 0x0000001607070212 */ /* 0x000fe400078e3cff */
[----:B------:R-:W-:Y:S02]  /*0850*/  @P0 LOP3.LUT R6, R6, R23, RZ, 0x3c, !PT ;  /* 0x0000001706060212 */ /* 0x000fe400078e3cff */
[----:B------:R-:W-:Y:S02]  /*0860*/  @P0 LOP3.LUT R4, R4, R25, RZ, 0x3c, !PT ;  /* 0x0000001904040212 */ /* 0x000fe400078e3cff */
[----:B------:R-:W-:-:S13]  /*0870*/  R2P PR, R21.B1, 0x7f ;  /* 0x0000007f15007804 */ /* 0x000fda0000001000 */
[----:B------:R-:W2:Y:S04]  /*0880*/  @P0 LDG.E R18, desc[UR6][R14.64+0xa0] ;  /* 0x0000a0060e120981 */ /* 0x000ea8000c1e1900 */
[----:B------:R-:W3:Y:S04]  /*0890*/  @P0 LDG.E R17, desc[UR6][R14.64+0xa4] ;  /* 0x0000a4060e110981 */ /* 0x000ee8000c1e1900 */
[----:B------:R-:W4:Y:S04]  /*08a0*/  @P0 LDG.E R20, desc[UR6][R14.64+0xa8] ;  /* 0x0000a8060e140981 */ /* 0x000f28000c1e1900 */
[----:B------:R-:W4:Y:S04]  /*08b0*/  @P0 LDG.E R19, desc[UR6][R14.64+0xac] ;  /* 0x0000ac060e130981 */ /* 0x000f28000c1e1900 */
[----:B------:R-:W4:Y:S04]  /*08c0*/  @P0 LDG.E R22, desc[UR6][R14.64+0xb0] ;  /* 0x0000b0060e160981 */ /* 0x000f28000c1e1900 */
[----:B------:R-:W4:Y:S04]  /*08d0*/  @P1 LDG.E R24, desc[UR6][R14.64+0xb4] ;  /* 0x0000b4060e181981 */ /* 0x000f28000c1e1900 */
[----:B------:R-:W4:Y:S04]  /*08e0*/  @P1 LDG.E R26, desc[UR6][R14.64+0xbc] ;  /* 0x0000bc060e1a1981 */ /* 0x000f28000c1e1900 */
[----:B------:R-:W4:Y:S04]  /*08f0*/  @P1 LDG.E R23, desc[UR6][R14.64+0xb8] ;  /* 0x0000b8060e171981 */ /* 0x000f28000c1e1900 */
[----:B------:R-:W4:Y:S04]  /*0900*/  @P1 LDG.E R28, desc[UR6][R14.64+0xc4] ;  /* 0x0000c4060e1c1981 */ /* 0x000f28000c1e1900 */
[----:B------:R-:W4:Y:S01]  /*0910*/  @P1 LDG.E R25, desc[UR6][R14.64+0xc0] ;  /* 0x0000c0060e191981 */ /* 0x000f22000c1e1900 */
[----:B--2---:R-:W-:-:S03]  /*0920*/  @P0 LOP3.LUT R3, R3, R18, RZ, 0x3c, !PT ;  /* 0x0000001203030212 */ /* 0x004fc600078e3cff */
[----:B------:R-:W2:Y:S01]  /*0930*/  @P2 LDG.E R18, desc[UR6][R14.64+0xc8] ;  /* 0x0000c8060e122981 */ /* 0x000ea2000c1e1900 */
[----:B---3--:R-:W-:-:S03]  /*0940*/  @P0 LOP3.LUT R6, R6, R17, RZ, 0x3c, !PT ;  /* 0x0000001106060212 */ /* 0x008fc600078e3cff */
[----:B------:R-:W3:Y:S01]  /*0950*/  @P2 LDG.E R17, desc[UR6][R14.64+0xcc] ;  /* 0x0000cc060e112981 */ /* 0x000ee2000c1e1900 */
[----:B----4-:R-:W-:-:S03]  /*0960*/  @P0 LOP3.LUT R7, R7, R20, RZ, 0x3c, !PT ;  /* 0x0000001407070212 */ /* 0x010fc600078e3cff */
[----:B------:R-:W4:Y:S01]  /*0970*/  @P3 LDG.E R20, desc[UR6][R14.64+0xec] ;  /* 0x0000ec060e143981 */ /* 0x000f22000c1e1900 */
[----:B------:R-:W-:-:S03]  /*0980*/  @P0 LOP3.LUT R4, R4, R19, RZ, 0x3c, !PT ;  /* 0x0000001304040212 */ /* 0x000fc600078e3cff */
[----:B------:R-:W4:Y:S01]  /*0990*/  @P2 LDG.E R19, desc[UR6][R14.64+0xd4] ;  /* 0x0000d4060e132981 */ /* 0x000f22000c1e1900 */
[----:B------:R-:W-:Y:S02]  /*09a0*/  @P0 LOP3.LUT R5, R5, R22, RZ, 0x3c, !PT ;  /* 0x0000001605050212 */ /* 0x000fe400078e3cff */
[----:B------:R-:W-:Y:S01]  /*09b0*/  LOP3.LUT P0, RZ, R21, 0x8000, RZ, 0xc0, !PT ;  /* 0x0000800015ff7812 */ /* 0x000fe2000780c0ff */
[----:B------:R-:W4:Y:S01]  /*09c0*/  @P2 LDG.E R22, desc[UR6][R14.64+0xd0] ;  /* 0x0000d0060e162981 */ /* 0x000f22000c1e1900 */
[----:B------:R-:W-:-:S03]  /*09d0*/  @P1 LOP3.LUT R3, R3, R24, RZ, 0x3c, !PT ;  /* 0x0000001803031212 */ /* 0x000fc600078e3cff */
[----:B------:R-:W4:Y:S01]  /*09e0*/  @P3 LDG.E R21, desc[UR6][R14.64+0xe0] ;  /* 0x0000e0060e153981 */ /* 0x000f22000c1e1900 */
[----:B------:R-:W-:-:S03]  /*09f0*/  @P1 LOP3.LUT R7, R7, R26, RZ, 0x3c, !PT ;  /* 0x0000001a07071212 */ /* 0x000fc600078e3cff */
[----:B------:R-:W4:Y:S01]  /*0a00*/  @P2 LDG.E R24, desc[UR6][R14.64+0xd8] ;  /* 0x0000d8060e182981 */ /* 0x000f22000c1e1900 */
[----:B------:R-:W-:-:S03]  /*0a10*/  @P1 LOP3.LUT R6, R6, R23, RZ, 0x3c, !PT ;  /* 0x0000001706061212 */ /* 0x000fc600078e3cff */
[----:B------:R-:W4:Y:S01]  /*0a20*/  @P3 LDG.E R26, desc[UR6][R14.64+0xdc] ;  /* 0x0000dc060e1a3981 */ /* 0x000f22000c1e1900 */
[----:B------:R-:W-:-:S03]  /*0a30*/  @P1 LOP3.LUT R5, R5, R28, RZ, 0x3c, !PT ;  /* 0x0000001c05051212 */ /* 0x000fc600078e3cff */
[----:B------:R-:W4:Y:S04]  /*0a40*/  @P3 LDG.E R28, desc[UR6][R14.64+0xe4] ;  /* 0x0000e4060e1c3981 */ /* 0x000f28000c1e1900 */
[----:B------:R-:W4:Y:S01]  /*0a50*/  @P3 LDG.E R23, desc[UR6][R14.64+0xe8] ;  /* 0x0000e8060e173981 */ /* 0x000f22000c1e1900 */
[----:B--2---:R-:W-:-:S03]  /*0a60*/  @P2 LOP3.LUT R3, R3, R18, RZ, 0x3c, !PT ;  /* 0x0000001203032212 */ /* 0x004fc600078e3cff */
[----:B------:R-:W2:Y:S01]  /*0a70*/  @P4 LDG.E R18, desc[UR6][R14.64+0xf0] ;  /* 0x0000f0060e124981 */ /* 0x000ea2000c1e1900 */
[----:B---3--:R-:W-:Y:S02]  /*0a80*/  @P2 LOP3.LUT R6, R6, R17, RZ, 0x3c, !PT ;  /* 0x0000001106062212 */ /* 0x008fe400078e3cff */
[----:B------:R-:W-:Y:S01]  /*0a90*/  @P1 LOP3.LUT R4, R4, R25, RZ, 0x3c, !PT ;  /* 0x0000001904041212 */ /* 0x000fe200078e3cff */
[----:B------:R-:W3:Y:S03]  /*0aa0*/  @P5 LDG.E R17, desc[UR6][R14.64+0x110] ;  /* 0x000110060e115981 */ /* 0x000ee6000c1e1900 */
[----:B----4-:R-:W-:Y:S02]  /*0ab0*/  @P2 LOP3.LUT R4, R4, R19, RZ, 0x3c, !PT ;  /* 0x0000001304042212 */ /* 0x010fe400078e3cff */
[----:B------:R-:W4:Y:S01]  /*0ac0*/  @P4 LDG.E R19, desc[UR6][R14.64+0xf4] ;  /* 0x0000f4060e134981 */ /* 0x000f22000c1e1900 */
        /* <DEDUP_REMOVED lines=12> */
[----:B--2---:R-:W-:-:S03]  /*0b90*/  @P4 LOP3.LUT R3, R3, R18, RZ, 0x3c, !PT ;  /* 0x0000001203034212 */ /* 0x004fc600078e3cff */
[----:B------:R-:W2:Y:S01]  /*0ba0*/  @P5 LDG.E R18, desc[UR6][R14.64+0x114] ;  /* 0x000114060e125981 */ /* 0x000ea2000c1e1900 */
[----:B------:R-:W-:-:S03]  /*0bb0*/  @P3 LOP3.LUT R5, R5, R20, RZ, 0x3c, !PT ;  /* 0x0000001405053212 */ /* 0x000fc600078e3cff */
[----:B------:R-:W2:Y:S01]  /*0bc0*/  @P6 LDG.E R20, desc[UR6][R14.64+0x118] ;  /* 0x000118060e146981 */ /* 0x000ea2000c1e1900 */
[----:B----4-:R-:W-:-:S03]  /*0bd0*/  @P4 LOP3.LUT R6, R6, R19, RZ, 0x3c, !PT ;  /* 0x0000001306064212 */ /* 0x010fc600078e3cff */
[----:B------:R-:W4:Y:S01]  /*0be0*/  @P6 LDG.E R19, desc[UR6][R14.64+0x11c] ;  /* 0x00011c060e136981 */ /* 0x000f22000c1e1900 */
[----:B---3--:R-:W-:-:S03]  /*0bf0*/  @P4 LOP3.LUT R7, R7, R22, RZ, 0x3c, !PT ;  /* 0x0000001607074212 */ /* 0x008fc600078e3cff */
[----:B------:R-:W3:Y:S01]  /*0c00*/  @P6 LDG.E R22, desc[UR6][R14.64+0x120] ;  /* 0x000120060e166981 */ /* 0x000ee2000c1e1900 */
[----:B------:R-:W-:-:S03]  /*0c10*/  @P4 LOP3.LUT R4, R4, R21, RZ, 0x3c, !PT ;  /* 0x0000001504044212 */ /* 0x000fc600078e3cff */
[----:B------:R-:W3:Y:S01]  /*0c20*/  @P0 LDG.E R21, desc[UR6][R14.64+0x130] ;  /* 0x000130060e150981 */ /* 0x000ee2000c1e1900 */
[----:B------:R-:W-:Y:S02]  /*0c30*/  @P4 LOP3.LUT R5, R5, R24, RZ, 0x3c, !PT ;  /* 0x0000001805054212 */ /* 0x000fe400078e3cff */
[----:B------:R-:W-:Y:S01]  /*0c40*/  @P5 LOP3.LUT R4, R4, R17, RZ, 0x3c, !PT ;  /* 0x0000001104045212 */ /* 0x000fe200078e3cff */
[----:B------:R-:W3:Y:S01]  /*0c50*/  @P6 LDG.E R24, desc[UR6][R14.64+0x128] ;  /* 0x000128060e186981 */ /* 0x000ee2000c1e1900 */
[----:B------:R-:W-:-:S03]  /*0c60*/  @P5 LOP3.LUT R3, R3, R26, RZ, 0x3c, !PT ;  /* 0x0000001a03035212 */ /* 0x000fc600078e3cff */
[----:B------:R-:W3:Y:S01]  /*0c70*/  @P6 LDG.E R17, desc[UR6][R14.64+0x124] ;  /* 0x000124060e116981 */ /* 0x000ee2000c1e1900 */
[----:B------:R-:W-:-:S03]  /*0c80*/  @P5 LOP3.LUT R7, R7, R28, RZ, 0x3c, !PT ;  /* 0x0000001c07075212 */ /* 0x000fc600078e3cff */
[----:B------:R-:W3:Y:S01]  /*0c90*/  @P0 LDG.E R26, desc[UR6][R14.64+0x12c] ;  /* 0x00012c060e1a0981 */ /* 0x000ee2000c1e1900 */
[----:B------:R-:W-:-:S03]  /*0ca0*/  @P5 LOP3.LUT R6, R6, R23, RZ, 0x3c, !PT ;  /* 0x0000001706065212 */ /* 0x000fc600078e3cff */
[----:B------:R-:W3:Y:S04]  /*0cb0*/  @P0 LDG.E R28, desc[UR6][R14.64+0x13c] ;  /* 0x00013c060e1c0981 */ /* 0x000ee8000c1e1900 */
[----:B------:R-:W3:Y:S01]  /*0cc0*/  @P0 LDG.E R23, desc[UR6][R14.64+0x138] ;  /* 0x000138060e170981 */ /* 0x000ee2000c1e1900 */
[----:B--2---:R-:W-:-:S03]  /*0cd0*/  @P5 LOP3.LUT R5, R5, R18, RZ, 0x3c, !PT ;  /* 0x0000001205055212 */ /* 0x004fc600078e3cff */
[----:B------:R-:W2:Y:S01]  /*0ce0*/  @P0 LDG.E R18, desc[UR6][R14.64+0x134] ;  /* 0x000134060e120981 */ /* 0x000ea2000c1e1900 */
[----:B------:R-:W-:-:S04]  /*0cf0*/  UIADD3 UR4, UPT, UPT, UR4, 0x10, URZ ;  /* 0x0000001004047890 */ /* 0x000fc8000fffe0ff */
[----:B------:R-:W-:Y:S01]  /*0d00*/  UISETP.NE.AND UP0, UPT, UR4, 0x20, UPT ;  /* 0x000000200400788c */ /* 0x000fe2000bf05270 */
[----:B------:R-:W-:Y:S02]  /*0d10*/  @P6 LOP3.LUT R3, R3, R20, RZ, 0x3c, !PT ;  /* 0x0000001403036212 */ /* 0x000fe400078e3cff */
[----:B----4-:R-:W-:Y:S02]  /*0d20*/  @P6 LOP3.LUT R6, R6, R19, RZ, 0x3c, !PT ;  /* 0x0000001306066212 */ /* 0x010fe400078e3cff */
[----:B---3--:R-:W-:Y:S02]  /*0d30*/  @P6 LOP3.LUT R7, R7, R22, RZ, 0x3c, !PT ;  /* 0x0000001607076212 */ /* 0x008fe400078e3cff */
[----:B------:R-:W-:Y:S02]  /*0d40*/  @P0 LOP3.LUT R6, R6, R21, RZ, 0x3c, !PT ;  /* 0x0000001506060212 */ /* 0x000fe400078e3cff */
[----:B------:R-:W-:Y:S02]  /*0d50*/  @P6 LOP3.LUT R5, R5, R24, RZ, 0x3c, !PT ;  /* 0x0000001805056212 */ /* 0x000fe400078e3cff */
[----:B------:R-:W-:-:S02]  /*0d60*/  @P6 LOP3.LUT R4, R4, R17, RZ, 0x3c, !PT ;  /* 0x0000001104046212 */ /* 0x000fc400078e3cff */
[----:B------:R-:W-:Y:S02]  /*0d70*/  @P0 LOP3.LUT R3, R3, R26, RZ, 0x3c, !PT ;  /* 0x0000001a03030212 */ /* 0x000fe400078e3cff */
[----:B------:R-:W-:Y:S02]  /*0d80*/  @P0 LOP3.LUT R5, R5, R28, RZ, 0x3c, !PT ;  /* 0x0000001c05050212 */ /* 0x000fe400078e3cff */
[----:B------:R-:W-:Y:S02]  /*0d90*/  @P0 LOP3.LUT R4, R4, R23, RZ, 0x3c, !PT ;  /* 0x0000001704040212 */ /* 0x000fe400078e3cff */
[----:B--2---:R-:W-:Y:S01]  /*0da0*/  @P0 LOP3.LUT R7, R7, R18, RZ, 0x3c, !PT ;  /* 0x0000001207070212 */ /* 0x004fe200078e3cff */
[----:B------:R-:W-:Y:S06]  /*0db0*/  BRA.U UP0, `(.L_x_10) ;  /* 0xfffffff500487547 */ /* 0x000fec000b83ffff */
[----:B------:R-:W-:-:S05]  /*0dc0*/  VIADD R0, R0, 0x1 ;  /* 0x0000000100007836 */ /* 0x000fca0000000000 */
[----:B------:R-:W-:-:S13]  /*0dd0*/  ISETP.NE.AND P0, PT, R0, 0x5, PT ;  /* 0x000000050000780c */ /* 0x000fda0003f05270 */
[----:B------:R-:W-:Y:S05]  /*0de0*/  @P0 BRA `(.L_x_11) ;  /* 0xfffffff400300947 */ /* 0x000fea000383ffff */
[----:B------:R-:W-:Y:S01]  /*0df0*/  LOP3.LUT R0, R13, 0x3, RZ, 0xc0, !PT ;  /* 0x000000030d007812 */ /* 0x000fe200078ec0ff */
[----:B------:R0:W-:Y:S03]  /*0e00*/  STL.64 [R1+0x8], R6 ;  /* 0x0000080601007387 */ /* 0x0001e60000100a00 */
[----:B------:R-:W-:Y:S01]  /*0e10*/  ISETP.NE.U32.AND P0, PT, R0, 0x1, PT ;  /* 0x000000010000780c */ /* 0x000fe20003f05070 */
[----:B------:R0:W-:Y:S03]  /*0e20*/  STL.64 [R1+0x10], R4 ;  /* 0x0000100401007387 */ /* 0x0001e60000100a00 */
[----:B------:R-:W-:Y:S01]  /*0e30*/  ISETP.NE.AND.EX P0, PT, RZ, RZ, PT, P0 ;  /* 0x000000ffff00720c */ /* 0x000fe20003f05300 */
[----:B------:R0:W-:-:S12]  /*0e40*/  STL [R1+0x4], R3 ;  /* 0x0000040301007387 */ /* 0x0001d80000100800 */
[----:B0-----:R-:W-:Y:S05]  /*0e50*/  @!P0 BRA `(.L_x_9) ;  /* 0x0000001400f88947 */ /* 0x001fea0003800000 */
[----:B------:R-:W-:Y:S01]  /*0e60*/  UMOV UR4, URZ ;  /* 0x000000ff00047c82 */ /* 0x000fe20008000000 */
[----:B------:R-:W-:Y:S01]  /*0e70*/  IMAD.MOV.U32 R0, RZ, RZ, RZ ;  /* 0x000000ffff007224 */ /* 0x000fe200078e00ff */
[----:B------:R-:W-:Y:S01]  /*0e80*/  CS2R R6, SRZ ;  /* 0x0000000000067805 */ /* 0x000fe2000001ff00 */
[----:B------:R-:W-:Y:S02]  /*0e90*/  IMAD.MOV.U32 R4, RZ, RZ, RZ ;  /* 0x000000ffff047224 */ /* 0x000fe400078e00ff */
[----:B------:R-:W-:Y:S02]  /*0ea0*/  IMAD.MOV.U32 R3, RZ, RZ, RZ ;  /* 0x000000ffff037224 */ /* 0x000fe400078e00ff */
[----:B------:R-:W-:-:S07]  /*0eb0*/  IMAD.U32 R5, RZ, RZ, UR4 ;  /* 0x00000004ff057e24 */ /* 0x000fce000f8e00ff */
.L_x_13:
[----:B------:R-:W-:-:S06]  /*0ec0*/  IMAD R16, R0, 0x4, R1 ;  /* 0x0000000400107824 */ /* 0x000fcc00078e0201 */
[----:B------:R-:W5:Y:S01]  /*0ed0*/  LDL R16, [R16+0x4] ;  /* 0x0000040010107983 */ /* 0x000f620000100800 */
[----:B------:R-:W-:-:S05]  /*0ee0*/  UMOV UR4, URZ ;  /* 0x000000ff00047c82 */ /* 0x000fca0008000000 */
.L_x_12:
        /* <DEDUP_REMOVED lines=180> */
[----:B------:R0:W-:Y:S03]  /*1a30*/  STL [R1+0x4], R3 ;  /* 0x0000040301007387 */ /* 0x0001e60000100800 */
[----:B------:R-:W-:Y:S01]  /*1a40*/  ISETP.NE.AND.EX P0, PT, RZ, RZ, PT, P0 ;  /* 0x000000ffff00720c */ /* 0x000fe20003f05300 */
[----:B------:R0:W-:-:S12]  /*1a50*/  STL.64 [R1+0x10], R4 ;  /* 0x0000100401007387 */ /* 0x0001d80000100a00 */
[----:B0-----:R-:W-:Y:S05]  /*1a60*/  @P0 BRA `(.L_x_9) ;  /* 0x0000000800f40947 */ /* 0x001fea0003800000 */
[----:B------:R-:W-:Y:S01]  /*1a70*/  UMOV UR4, URZ ;  /* 0x000000ff00047c82 */ /* 0x000fe20008000000 */
[----:B------:R-:W-:Y:S01]  /*1a80*/  IMAD.MOV.U32 R0, RZ, RZ, RZ ;  /* 0x000000ffff007224 */ /* 0x000fe200078e00ff */
[----:B------:R-:W-:Y:S01]  /*1a90*/  CS2R R6, SRZ ;  /* 0x0000000000067805 */ /* 0x000fe2000001ff00 */
[----:B------:R-:W-:Y:S02]  /*1aa0*/  IMAD.MOV.U32 R4, RZ, RZ, RZ ;  /* 0x000000ffff047224 */ /* 0x000fe400078e00ff */
[----:B------:R-:W-:Y:S02]  /*1ab0*/  IMAD.MOV.U32 R3, RZ, RZ, RZ ;  /* 0x000000ffff037224 */ /* 0x000fe400078e00ff */
[----:B------:R-:W-:-:S07]  /*1ac0*/  IMAD.U32 R5, RZ, RZ, UR4 ;  /* 0x00000004ff057e24 */ /* 0x000fce000f8e00ff */
.L_x_15:
[----:B------:R-:W-:-:S06]  /*1ad0*/  IMAD R16, R0, 0x4, R1 ;  /* 0x0000000400107824 */ /* 0x000fcc00078e0201 */
[----:B------:R-:W5:Y:S01]  /*1ae0*/  LDL R16, [R16+0x4] ;  /* 0x0000040010107983 */ /* 0x000f620000100800 */
[----:B------:R-:W-:-:S05]  /*1af0*/  UMOV UR4, URZ ;  /* 0x000000ff00047c82 */ /* 0x000fca0008000000 */
.L_x_14:
        /* <DEDUP_REMOVED lines=177> */
[----:B------:R0:W-:Y:S04]  /*2610*/  STL.64 [R1+0x8], R6 ;  /* 0x0000080601007387 */ /* 0x0001e80000100a00 */
[----:B------:R0:W-:Y:S04]  /*2620*/  STL [R1+0x4], R3 ;  /* 0x0000040301007387 */ /* 0x0001e80000100800 */
[----:B------:R0:W-:Y:S02]  /*2630*/  STL.64 [R1+0x10], R4 ;  /* 0x0000100401007387 */ /* 0x0001e40000100a00 */
.L_x_9:
[----:B------:R-:W-:Y:S05]  /*2640*/  BSYNC.RECONVERGENT B1 ;  /* 0x0000000000017941 */ /* 0x000fea0003800200 */
.L_x_8:
[C---:B------:R-:W-:Y:S01]  /*2650*/  ISETP.GT.U32.AND P0, PT, R13.reuse, 0x3, PT ;  /* 0x000000030d00780c */ /* 0x040fe20003f04070 */
[----:B------:R-:W-:Y:S01]  /*2660*/  VIADD R12, R12, 0x1 ;  /* 0x000000010c0c7836 */ /* 0x000fe20000000000 */
[--C-:B------:R-:W-:Y:S02]  /*2670*/  SHF.R.U64 R13, R13, 0x2, R2.reuse ;  /* 0x000000020d0d7819 */ /* 0x100fe40000001202 */
[----:B------:R-:W-:Y:S02]  /*2680*/  ISETP.GT.U32.AND.EX P0, PT, R2, RZ, PT, P0 ;  /* 0x000000ff0200720c */ /* 0x000fe40003f04100 */
[----:B------:R-:W-:-:S11]  /*2690*/  SHF.R.U32.HI R2, RZ, 0x2, R2 ;  /* 0x00000002ff027819 */ /* 0x000fd60000011602 */
[----:B------:R-:W-:Y:S05]  /*26a0*/  @P0 BRA `(.L_x_16) ;  /* 0xffffffd800d40947 */ /* 0x000fea000383ffff */
.L_x_7:
[----:B------:R-:W-:Y:S05]  /*26b0*/  BSYNC.RECONVERGENT B0 ;  /* 0x0000000000007941 */ /* 0x000fea0003800200 */
.L_x_6:
[----:B------:R-:W2:Y:S02]  /*26c0*/  LDCU.64 UR4, c[0x0][0x388] ;  /* 0x00007100ff0477ac */ /* 0x000ea40008000a00 */
[----:B--2---:R-:W-:-:S04]  /*26d0*/  ISETP.GE.U32.AND P0, PT, R11, UR5, PT ;  /* 0x000000050b007c0c */ /* 0x004fc8000bf06070 */
[----:B------:R-:W-:-:S13]  /*26e0*/  ISETP.GE.U32.OR P0, PT, R10, UR4, P0 ;  /* 0x000000040a007c0c */ /* 0x000fda0008706470 */
[----:B------:R-:W-:Y:S05]  /*26f0*/  @P0 EXIT ;  /* 0x000000000000094d */ /* 0x000fea0003800000 */
[----:B------:R-:W0:Y:S02]  /*2700*/  LDCU.64 UR4, c[0x0][0x380] ;  /* 0x00007000ff0477ac */ /* 0x000e240008000a00 */
[C---:B01----:R-:W-:Y:S01]  /*2710*/  LEA R6, P0, R10.reuse, UR4, 0x3 ;  /* 0x000000040a067c11 */ /* 0x043fe2000f8018ff */
[----:B------:R-:W0:Y:S03]  /*2720*/  LDCU UR4, c[0x0][0x38c] ;  /* 0x00007180ff0477ac */ /* 0x000e260008000800 */
[----:B------:R-:W-:Y:S01]  /*2730*/  LEA.HI.X R7, R10, UR5, RZ, 0x3, P0 ;  /* 0x000000050a077c11 */ /* 0x000fe200080f1cff */
[----:B------:R-:W1:Y:S05]  /*2740*/  LDCU UR5, c[0x0][0x390] ;  /* 0x00007200ff0577ac */ /* 0x000e6a0008000800 */
[----:B------:R-:W2:Y:S01]  /*2750*/  LDG.E.64 R6, desc[UR6][R6.64] ;  /* 0x0000000606067981 */ /* 0x000ea2000c1e1b00 */
[----:B------:R-:W-:-:S04]  /*2760*/  SHF.R.U32.HI R0, RZ, 0x2, R3 ;  /* 0x00000002ff007819 */ /* 0x000fc80000011603 */
[----:B------:R-:W-:Y:S01]  /*2770*/  LOP3.LUT R0, R0, R3, RZ, 0x3c, !PT ;  /* 0x0000000300007212 */ /* 0x000fe200078e3cff */
[----:B------:R-:W-:Y:S02]  /*2780*/  IMAD.SHL.U32 R3, R5, 0x10, RZ ;  /* 0x0000001005037824 */ /* 0x000fe400078e00ff */
[----:B0-----:R-:W-:Y:S02]  /*2790*/  IMAD R10, R10, UR4, R11 ;  /* 0x000000040a0a7c24 */ /* 0x001fe4000f8e020b */
[----:B------:R-:W-:Y:S02]  /*27a0*/  IMAD.SHL.U32 R2, R0, 0x2, RZ ;  /* 0x0000000200027824 */ /* 0x000fe400078e00ff */
[----:B-1----:R-:W-:-:S03]  /*27b0*/  IMAD R10, R10, UR5, RZ ;  /* 0x000000050a0a7c24 */ /* 0x002fc6000f8e02ff */
[----:B------:R-:W-:Y:S02]  /*27c0*/  LOP3.LUT R2, R0, R2, R3, 0x96, !PT ;  /* 0x0000000200027212 */ /* 0x000fe400078e9603 */
[----:B------:R-:W-:Y:S02]  /*27d0*/  LOP3.LUT R10, R10, 0xaad26b49, RZ, 0x3c, !PT ;  /* 0xaad26b490a0a7812 */ /* 0x000fe400078e3cff */
[----:B------:R-:W-:-:S03]  /*27e0*/  LOP3.LUT R2, R2, R5, RZ, 0x3c, !PT ;  /* 0x0000000502027212 */ /* 0x000fc600078e3cff */
[----:B------:R-:W-:-:S05]  /*27f0*/  IMAD R3, R10, 0x4182bed5, RZ ;  /* 0x4182bed50a037824 */ /* 0x000fca00078e02ff */
[----:B------:R-:W-:Y:S01]  /*2800*/  IADD3 R2, PT, PT, R3, -0x26039c23, R2 ;  /* 0xd9fc63dd03027810 */ /* 0x000fe20007ffe002 */
[----:B------:R-:W-:-:S03]  /*2810*/  IMAD.MOV.U32 R3, RZ, RZ, 0x2f800000 ;  /* 0x2f800000ff037424 */ /* 0x000fc600078e00ff */
[----:B------:R-:W-:-:S05]  /*2820*/  I2FP.F32.U32 R2, R2 ;  /* 0x0000000200027245 */ /* 0x000fca0000201000 */
[----:B------:R-:W-:Y:S01]  /*2830*/  FFMA R3, R2, R3, 1.1641532182693481445e-10 ;  /* 0x2f00000002037423 */ /* 0x000fe20000000003 */
[----:B--2---:R-:W-:-:S05]  /*2840*/  IMAD.WIDE.U32 R6, R11, 0x4, R6 ;  /* 0x000000040b067825 */ /* 0x004fca00078e0006 */
[----:B------:R-:W-:Y:S01]  /*2850*/  STG.E desc[UR6][R6.64], R3 ;  /* 0x0000000306007986 */ /* 0x000fe2000c101906 */
[----:B------:R-:W-:Y:S05]  /*2860*/  EXIT ;  /* 0x000000000000794d */ /* 0x000fea0003800000 */
.L_x_17:
        /* <DEDUP_REMOVED lines=9> */
.L_x_19:


//--------------------- .nv.global.init           --------------------------
	.section	.nv.global.init,"aw",@progbits
	.align	4
.nv.global.init:
	.type		mrg32k3aM1SubSeq,@object
	.size		mrg32k3aM1SubSeq,(mrg32k3aM2SubSeq - mrg32k3aM1SubSeq)
mrg32k3aM1SubSeq:
        /*0000*/ 	.byte	0x0b, 0xcc, 0xee, 0x04, 0x73, 0x29, 0x8b, 0x6f, 0xf6, 0x53, 0x03, 0xf6, 0x23, 0xf6, 0xea, 0xda
        /* <DEDUP_REMOVED lines=125> */
	.type		mrg32k3aM2SubSeq,@object
	.size		mrg32k3aM2SubSeq,(mrg32k3aM1 - mrg32k3aM2SubSeq)
mrg32k3aM2SubSeq:
        /* <DEDUP_REMOVED lines=126> */
	.type		mrg32k3aM1,@object
	.size		mrg32k3aM1,(mrg32k3aM1Seq - mrg32k3aM1)
mrg32k3aM1:
        /* <DEDUP_REMOVED lines=144> */
	.type		mrg32k3aM1Seq,@object
	.size		mrg32k3aM1Seq,(mrg32k3aM2 - mrg32k3aM1Seq)
mrg32k3aM1Seq:
        /* <DEDUP_REMOVED lines=144> */
	.type		mrg32k3aM2,@object
	.size		mrg32k3aM2,(mrg32k3aM2Seq - mrg32k3aM2)
mrg32k3aM2:
        /* <DEDUP_REMOVED lines=144> */
	.type		mrg32k3aM2Seq,@object
	.size		mrg32k3aM2Seq,(precalc_xorwow_matrix - mrg32k3aM2Seq)
mrg32k3aM2Seq:
        /* <DEDUP_REMOVED lines=144> */
	.type		precalc_xorwow_matrix,@object
	.size		precalc_xorwow_matrix,(precalc_xorwow_offset_matrix - precalc_xorwow_matrix)
precalc_xorwow_matrix:
        /* <DEDUP_REMOVED lines=6400> */
	.type		precalc_xorwow_offset_matrix,@object
	.size		precalc_xorwow_offset_matrix,(.L_1 - precalc_xorwow_offset_matrix)
precalc_xorwow_offset_matrix:
        /* <DEDUP_REMOVED lines=6400> */
.L_1:


//--------------------- .nv.shared.reserved.0     --------------------------
	.section	.nv.shared.reserved.0,"aw",@nobits
	.weak		__nv_reservedSMEM_offset_0_alias
	.size		__nv_reservedSMEM_offset_0_alias, 0, 64
	.other		__nv_reservedSMEM_offset_0_alias,@"STO_CUDA_RESERVED_SHARED STV_DEFAULT"
__nv_reservedSMEM_offset_0_alias:
	.zero		0
	.zero		64


//--------------------- .nv.constant0._Z8MultiplyPPfS0_S0_jjj --------------------------
	.section	.nv.constant0._Z8MultiplyPPfS0_S0_jjj,"a",@progbits
	.sectionflags	@""
	.align	4
.nv.constant0._Z8MultiplyPPfS0_S0_jjj:
	.zero		932


//--------------------- .nv.constant0._Z10InitMatrixPPfjji --------------------------
	.section	.nv.constant0._Z10InitMatrixPPfjji,"a",@progbits
	.sectionflags	@""
	.align	4
.nv.constant0._Z10InitMatrixPPfjji:
	.zero		916


//--------------------- SYMBOLS --------------------------

	.type		.nv.reservedSmem.offset0,@object
	.size		.nv.reservedSmem.offset0,0x4
